	.target	sm_90a

	.elftype	@"ET_EXEC"


//--------------------- .note.nv.tkinfo           --------------------------
	.section	.note.nv.tkinfo,"",@"SHT_NOTE"
	.sectionflags	@"SHF_NOTE_NV_TKINFO"
	.tkinfo
        /*0018*/ 	.word	0x00000002
        /*0030*/ 	.string	""
        /*0030*/ 	.string	"ptxas"
        /*0030*/ 	.string	"Cuda compilation tools, release 13.0, V13.0.88"
        /*0030*/ 	.string	"Build cuda_13.0.r13.0/compiler.36424714_0"
        /*0030*/ 	.string	"-arch sm_90a -m 64 "



//--------------------- .note.nv.cuinfo           --------------------------
	.section	.note.nv.cuinfo,"",@"SHT_NOTE"
	.sectionflags	@"SHF_NOTE_NV_CUINFO"
        /*0018*/ 	.short	0x0002
        /*001a*/ 	.short	0x005a
        /*001c*/ 	.short	0x0082
	.zero		2


//--------------------- .nv.info                  --------------------------
	.section	.nv.info,"",@"SHT_CUDA_INFO"
	.align	4


	//----- nvinfo : EIATTR_REGCOUNT
	.align		4
        /*0000*/ 	.byte	0x04, 0x2f
        /*0002*/ 	.short	(.L_15 - .L_14)
	.align		4
.L_14:
        /*0004*/ 	.word	index@(_ZN7cutlass13device_kernelINS_4gemm6kernel13GemmUniversalIN4cute5tupleIJiiiiEEENS1_10collective13CollectiveMmaINS1_34MainloopSm90TmaGmmaWarpSpecializedILi5ENS5_IJNS4_1CILi2EEENSA_ILi1EEESC_EEENS1_35KernelTmaWarpSpecializedCooperativeEEENS5_IJNSA_ILi128EEENSA_ILi256EEENSA_ILi64EEEEEENS_6half_tENS5_IJlSC_lEEESK_SL_NS4_8TiledMMAINS4_8MMA_AtomIJNS4_4SM904GMMA26MMA_64x256x16_F32F16F16_SSILNSP_5MajorE0ELSR_0ELNSP_7ScaleInE1ELSS_1EEEEEENS4_6LayoutISD_NS5_IJSC_NSA_ILi0EEESW_EEEEENS5_IJNS4_10UnderscoreESZ_SZ_EEEEENS4_13SM90_TMA_LOADENS4_14ComposedLayoutINS4_7SwizzleILi3ELi4ELi3EEENS4_18smem_ptr_flag_bitsILi16EEENSV_INS5_IJNSA_ILi8EEESI_EEENS5_IJSI_SC_EEEEEEEvNS4_8identityENS4_23SM90_TMA_LOAD_MULTICASTES1C_vS1D_EENS_8epilogue10collective6detail29Sm90TmaWarpSpecializedAdapterINS1H_15DefaultEpilogueISK_SL_SL_NS1G_6thread17LinearCombinationISK_Li1EffLNS1L_9ScaleType4KindE0ELNS_15FloatRoundStyleE2ESK_EENS1_15EpilogueDefaultEEEEEvvEEEEvNT_6ParamsE)
        /*0008*/ 	.word	0x000000a8


	//----- nvinfo : EIATTR_FRAME_SIZE
	.align		4
.L_15:
        /*000c*/ 	.byte	0x04, 0x11
        /*000e*/ 	.short	(.L_17 - .L_16)
	.align		4
.L_16:
        /*0010*/ 	.word	index@(_ZN7cutlass13device_kernelINS_4gemm6kernel13GemmUniversalIN4cute5tupleIJiiiiEEENS1_10collective13CollectiveMmaINS1_34MainloopSm90TmaGmmaWarpSpecializedILi5ENS5_IJNS4_1CILi2EEENSA_ILi1EEESC_EEENS1_35KernelTmaWarpSpecializedCooperativeEEENS5_IJNSA_ILi128EEENSA_ILi256EEENSA_ILi64EEEEEENS_6half_tENS5_IJlSC_lEEESK_SL_NS4_8TiledMMAINS4_8MMA_AtomIJNS4_4SM904GMMA26MMA_64x256x16_F32F16F16_SSILNSP_5MajorE0ELSR_0ELNSP_7ScaleInE1ELSS_1EEEEEENS4_6LayoutISD_NS5_IJSC_NSA_ILi0EEESW_EEEEENS5_IJNS4_10UnderscoreESZ_SZ_EEEEENS4_13SM90_TMA_LOADENS4_14ComposedLayoutINS4_7SwizzleILi3ELi4ELi3EEENS4_18smem_ptr_flag_bitsILi16EEENSV_INS5_IJNSA_ILi8EEESI_EEENS5_IJSI_SC_EEEEEEEvNS4_8identityENS4_23SM90_TMA_LOAD_MULTICASTES1C_vS1D_EENS_8epilogue10collective6detail29Sm90TmaWarpSpecializedAdapterINS1H_15DefaultEpilogueISK_SL_SL_NS1G_6thread17LinearCombinationISK_Li1EffLNS1L_9ScaleType4KindE0ELNS_15FloatRoundStyleE2ESK_EENS1_15EpilogueDefaultEEEEEvvEEEEvNT_6ParamsE)
        /*0014*/ 	.word	0x00000000


	//----- nvinfo : EIATTR_MIN_STACK_SIZE
	.align		4
.L_17:
        /*0018*/ 	.byte	0x04, 0x12
        /*001a*/ 	.short	(.L_19 - .L_18)
	.align		4
.L_18:
        /*001c*/ 	.word	index@(_ZN7cutlass13device_kernelINS_4gemm6kernel13GemmUniversalIN4cute5tupleIJiiiiEEENS1_10collective13CollectiveMmaINS1_34MainloopSm90TmaGmmaWarpSpecializedILi5ENS5_IJNS4_1CILi2EEENSA_ILi1EEESC_EEENS1_35KernelTmaWarpSpecializedCooperativeEEENS5_IJNSA_ILi128EEENSA_ILi256EEENSA_ILi64EEEEEENS_6half_tENS5_IJlSC_lEEESK_SL_NS4_8TiledMMAINS4_8MMA_AtomIJNS4_4SM904GMMA26MMA_64x256x16_F32F16F16_SSILNSP_5MajorE0ELSR_0ELNSP_7ScaleInE1ELSS_1EEEEEENS4_6LayoutISD_NS5_IJSC_NSA_ILi0EEESW_EEEEENS5_IJNS4_10UnderscoreESZ_SZ_EEEEENS4_13SM90_TMA_LOADENS4_14ComposedLayoutINS4_7SwizzleILi3ELi4ELi3EEENS4_18smem_ptr_flag_bitsILi16EEENSV_INS5_IJNSA_ILi8EEESI_EEENS5_IJSI_SC_EEEEEEEvNS4_8identityENS4_23SM90_TMA_LOAD_MULTICASTES1C_vS1D_EENS_8epilogue10collective6detail29Sm90TmaWarpSpecializedAdapterINS1H_15DefaultEpilogueISK_SL_SL_NS1G_6thread17LinearCombinationISK_Li1EffLNS1L_9ScaleType4KindE0ELNS_15FloatRoundStyleE2ESK_EENS1_15EpilogueDefaultEEEEEvvEEEEvNT_6ParamsE)
        /*0020*/ 	.word	0x00000000
.L_19:


//--------------------- .nv.compat                --------------------------
	.section	.nv.compat,"",@"SHT_CUDA_COMPAT_INFO"
	.align	4
        /*0000*/ 	.byte	0x02, 0x09, 0x01, 0x00, 0x02, 0x02, 0x04, 0x00, 0x02, 0x05, 0x05, 0x00, 0x03, 0x07, 0x01, 0x01
        /*0010*/ 	.byte	0x02, 0x03, 0x01, 0x00, 0x02, 0x06, 0x01, 0x00, 0x04, 0x0b, 0x08, 0x00, 0x00, 0x00, 0x00, 0x00
        /*0020*/ 	.byte	0x00, 0x00, 0x00, 0x00


//--------------------- .nv.info._ZN7cutlass13device_kernelINS_4gemm6kernel13GemmUniversalIN4cute5tupleIJiiiiEEENS1_10collective13CollectiveMmaINS1_34MainloopSm90TmaGmmaWarpSpecializedILi5ENS5_IJNS4_1CILi2EEENSA_ILi1EEESC_EEENS1_35KernelTmaWarpSpecializedCooperativeEEENS5_IJNSA_ILi128EEENSA_ILi256EEENSA_ILi64EEEEEENS_6half_tENS5_IJlSC_lEEESK_SL_NS4_8TiledMMAINS4_8MMA_AtomIJNS4_4SM904GMMA26MMA_64x256x16_F32F16F16_SSILNSP_5MajorE0ELSR_0ELNSP_7ScaleInE1ELSS_1EEEEEENS4_6LayoutISD_NS5_IJSC_NSA_ILi0EEESW_EEEEENS5_IJNS4_10UnderscoreESZ_SZ_EEEEENS4_13SM90_TMA_LOADENS4_14ComposedLayoutINS4_7SwizzleILi3ELi4ELi3EEENS4_18smem_ptr_flag_bitsILi16EEENSV_INS5_IJNSA_ILi8EEESI_EEENS5_IJSI_SC_EEEEEEEvNS4_8identityENS4_23SM90_TMA_LOAD_MULTICASTES1C_vS1D_EENS_8epilogue10collective6detail29Sm90TmaWarpSpecializedAdapterINS1H_15DefaultEpilogueISK_SL_SL_NS1G_6thread17LinearCombinationISK_Li1EffLNS1L_9ScaleType4KindE0ELNS_15FloatRoundStyleE2ESK_EENS1_15EpilogueDefaultEEEEEvvEEEEvNT_6ParamsE --------------------------
	.section	.nv.info._ZN7cutlass13device_kernelINS_4gemm6kernel13GemmUniversalIN4cute5tupleIJiiiiEEENS1_10collective13CollectiveMmaINS1_34MainloopSm90TmaGmmaWarpSpecializedILi5ENS5_IJNS4_1CILi2EEENSA_ILi1EEESC_EEENS1_35KernelTmaWarpSpecializedCooperativeEEENS5_IJNSA_ILi128EEENSA_ILi256EEENSA_ILi64EEEEEENS_6half_tENS5_IJlSC_lEEESK_SL_NS4_8TiledMMAINS4_8MMA_AtomIJNS4_4SM904GMMA26MMA_64x256x16_F32F16F16_SSILNSP_5MajorE0ELSR_0ELNSP_7ScaleInE1ELSS_1EEEEEENS4_6LayoutISD_NS5_IJSC_NSA_ILi0EEESW_EEEEENS5_IJNS4_10UnderscoreESZ_SZ_EEEEENS4_13SM90_TMA_LOADENS4_14ComposedLayoutINS4_7SwizzleILi3ELi4ELi3EEENS4_18smem_ptr_flag_bitsILi16EEENSV_INS5_IJNSA_ILi8EEESI_EEENS5_IJSI_SC_EEEEEEEvNS4_8identityENS4_23SM90_TMA_LOAD_MULTICASTES1C_vS1D_EENS_8epilogue10collective6detail29Sm90TmaWarpSpecializedAdapterINS1H_15DefaultEpilogueISK_SL_SL_NS1G_6thread17LinearCombinationISK_Li1EffLNS1L_9ScaleType4KindE0ELNS_15FloatRoundStyleE2ESK_EENS1_15EpilogueDefaultEEEEEvvEEEEvNT_6ParamsE,"",@"SHT_CUDA_INFO"
	.sectionflags	@""
	.align	4


	//----- nvinfo : EIATTR_CUDA_API_VERSION
	.align		4
        /*0000*/ 	.byte	0x04, 0x37
        /*0002*/ 	.short	(.L_21 - .L_20)
.L_20:
        /*0004*/ 	.word	0x00000082


	//----- nvinfo : EIATTR_KPARAM_INFO
	.align		4
.L_21:
        /*0008*/ 	.byte	0x04, 0x17
        /*000a*/ 	.short	(.L_23 - .L_22)
.L_22:
        /*000c*/ 	.word	0x00000000
        /*0010*/ 	.short	0x0000
        /*0012*/ 	.short	0x0070
        /*0014*/ 	.byte	0x00, 0xf0, 0x01, 0x10


	//----- nvinfo : EIATTR_SPARSE_MMA_MASK
	.align		4
.L_23:
        /*0018*/ 	.byte	0x03, 0x50
        /*001a*/ 	.short	0x0000


	//----- nvinfo : EIATTR_MAXREG_COUNT
	.align		4
        /*001c*/ 	.byte	0x03, 0x1b
        /*001e*/ 	.short	0x00a8


	//----- nvinfo : EIATTR_NUM_BARRIERS
	.align		4
        /*0020*/ 	.byte	0x02, 0x4c
        /*0022*/ 	.byte	0x01
	.zero		1


	//----- nvinfo : EIATTR_EXTERNS
	.align		4
        /*0024*/ 	.byte	0x04, 0x0f
        /*0026*/ 	.short	(.L_25 - .L_24)


	//   ....[0]....
	.align		4
.L_24:
        /*0028*/ 	.word	index@(__assertfail)


	//----- nvinfo : EIATTR_MERCURY_ISA_VERSION
	.align		4
.L_25:
        /*002c*/ 	.byte	0x03, 0x5f
        /*002e*/ 	.short	0x0101


	//----- nvinfo : EIATTR_INT_WARP_WIDE_INSTR_OFFSETS
	.align		4
        /*0030*/ 	.byte	0x04, 0x31
        /*0032*/ 	.short	(.L_27 - .L_26)


	//   ....[0]....
.L_26:
        /*0034*/ 	.word	0x000004a0


	//   ....[1]....
        /*0038*/ 	.word	0x000004d0


	//   ....[2]....
        /*003c*/ 	.word	0x00000690


	//----- nvinfo : EIATTR_COOP_GROUP_MASK_REGIDS
	.align		4
.L_27:
        /*0040*/ 	.byte	0x04, 0x29
        /*0042*/ 	.short	(.L_29 - .L_28)


	//   ....[0]....
.L_28:
        /*0044*/ 	.word	0xffffffff


	//   ....[1]....
        /*0048*/ 	.word	0xffffffff


	//   ....[2]....
        /*004c*/ 	.word	0xffffffff


	//   ....[3]....
        /*0050*/ 	.word	0xffffffff


	//   ....[4]....
        /*0054*/ 	.word	0xffffffff


	//   ....[5]....
        /*0058*/ 	.word	0xffffffff


	//----- nvinfo : EIATTR_COOP_GROUP_INSTR_OFFSETS
	.align		4
.L_29:
        /*005c*/ 	.byte	0x04, 0x28
        /*005e*/ 	.short	(.L_31 - .L_30)


	//   ....[0]....
.L_30:
        /*0060*/ 	.word	0x00000060


	//   ....[1]....
        /*0064*/ 	.word	0x00000070


	//   ....[2]....
        /*0068*/ 	.word	0x00000130


	//   ....[3]....
        /*006c*/ 	.word	0x000002f0


	//   ....[4]....
        /*0070*/ 	.word	0x00000810


	//   ....[5]....
        /*0074*/ 	.word	0x00001260


	//----- nvinfo : EIATTR_REG_RECONFIG
	.align		4
.L_31:
        /*0078*/ 	.byte	0x01, 0x54
	.zero		2


	//----- nvinfo : EIATTR_SYSCALL_OFFSETS
	.align		4
        /*007c*/ 	.byte	0x04, 0x46
        /*007e*/ 	.short	(.L_33 - .L_32)


	//   ....[0]....
.L_32:
        /*0080*/ 	.word	0x00001420


	//----- nvinfo : EIATTR_MBARRIER_INSTR_OFFSETS
	.align		4
.L_33:
        /*0084*/ 	.byte	0x04, 0x39
        /*0086*/ 	.short	(.L_35 - .L_34)


	//   ....[0]....
.L_34:
        /*0088*/ 	.word	0x00000230
        /*008c*/ 	.word	0x000000ff
        /*0090*/ 	.word	0x00000000
        /*0094*/ 	.short	0x0100
        /*0096*/ 	.byte	0x08
	.zero		1


	//   ....[1]....
        /*0098*/ 	.word	0x00000240
        /*009c*/ 	.word	0x000000ff
        /*00a0*/ 	.word	0x00000028
        /*00a4*/ 	.short	0x0100
        /*00a6*/ 	.byte	0x08
	.zero		1


	//   ....[2]....
        /*00a8*/ 	.word	0x00000250
        /*00ac*/ 	.word	0x000000ff
        /*00b0*/ 	.word	0x00000008
        /*00b4*/ 	.short	0x0100
        /*00b6*/ 	.byte	0x08
	.zero		1


	//   ....[3]....
        /*00b8*/ 	.word	0x00000260
        /*00bc*/ 	.word	0x000000ff
        /*00c0*/ 	.word	0x00000030
        /*00c4*/ 	.short	0x0100
        /*00c6*/ 	.byte	0x08
	.zero		1


	//   ....[4]....
        /*00c8*/ 	.word	0x00000270
        /*00cc*/ 	.word	0x000000ff
        /*00d0*/ 	.word	0x00000010
        /*00d4*/ 	.short	0x0100
        /*00d6*/ 	.byte	0x08
	.zero		1


	//   ....[5]....
        /*00d8*/ 	.word	0x00000280
        /*00dc*/ 	.word	0x000000ff
        /*00e0*/ 	.word	0x00000038
        /*00e4*/ 	.short	0x0100
        /*00e6*/ 	.byte	0x08
	.zero		1


	//   ....[6]....
        /*00e8*/ 	.word	0x00000290
        /*00ec*/ 	.word	0x000000ff
        /*00f0*/ 	.word	0x00000018
        /*00f4*/ 	.short	0x0100
        /*00f6*/ 	.byte	0x08
	.zero		1


	//   ....[7]....
        /*00f8*/ 	.word	0x000002a0
        /*00fc*/ 	.word	0x000000ff
        /*0100*/ 	.word	0x00000040
        /*0104*/ 	.short	0x0100
        /*0106*/ 	.byte	0x08
	.zero		1


	//   ....[8]....
        /*0108*/ 	.word	0x000002b0
        /*010c*/ 	.word	0x000000ff
        /*0110*/ 	.word	0x00000020
        /*0114*/ 	.short	0x0100
        /*0116*/ 	.byte	0x08
	.zero		1


	//   ....[9]....
        /*0118*/ 	.word	0x000002c0
        /*011c*/ 	.word	0x000000ff
        /*0120*/ 	.word	0x00000048
        /*0124*/ 	.short	0x0100
        /*0126*/ 	.byte	0x08
	.zero		1


	//   ....[10]....
        /*0128*/ 	.word	0x00000710
        /*012c*/ 	.word	0x000000ff
        /*0130*/ 	.word	0x00000060
        /*0134*/ 	.short	0x0100
        /*0136*/ 	.byte	0x06
	.zero		1


	//   ....[11]....
        /*0138*/ 	.word	0x000007a0
        /*013c*/ 	.word	0x000000ff
        /*0140*/ 	.word	0x00000068
        /*0144*/ 	.short	0x0100
        /*0146*/ 	.byte	0x06
	.zero		1


	//   ....[12]....
        /*0148*/ 	.word	0x000014e0
        /*014c*/ 	.word	0x00000003
        /*0150*/ 	.word	0x00000000
        /*0154*/ 	.short	0x010a
        /*0156*/ 	.byte	0x3f
	.zero		1


	//   ....[13]....
        /*0158*/ 	.word	0x00001520
        /*015c*/ 	.word	0x00000003
        /*0160*/ 	.word	0x00000000
        /*0164*/ 	.short	0x010a
        /*0166*/ 	.byte	0x3f
	.zero		1


	//   ....[14]....
        /*0168*/ 	.word	0x00001920
        /*016c*/ 	.word	0x00000005
        /*0170*/ 	.word	0x00000000
        /*0174*/ 	.short	0x010a
        /*0176*/ 	.byte	0x3f
	.zero		1


	//   ....[15]....
        /*0178*/ 	.word	0x00001960
        /*017c*/ 	.word	0x00000005
        /*0180*/ 	.word	0x00000000
        /*0184*/ 	.short	0x010a
        /*0186*/ 	.byte	0x3f
	.zero		1


	//   ....[16]....
        /*0188*/ 	.word	0x00001bf0
        /*018c*/ 	.word	0x00000005
        /*0190*/ 	.word	0x00000000
        /*0194*/ 	.short	0x0101
        /*0196*/ 	.byte	0x3f
	.zero		1


	//   ....[17]....
        /*0198*/ 	.word	0x00001e10
        /*019c*/ 	.word	0x00000003
        /*01a0*/ 	.word	0x00000000
        /*01a4*/ 	.short	0x0101
        /*01a6*/ 	.byte	0x3f
	.zero		1


	//   ....[18]....
        /*01a8*/ 	.word	0x0000abf0
        /*01ac*/ 	.word	0x00000017
        /*01b0*/ 	.word	0x00000028
        /*01b4*/ 	.short	0x010a
        /*01b6*/ 	.byte	0x3f
	.zero		1


	//   ....[19]....
        /*01b8*/ 	.word	0x0000af60
        /*01bc*/ 	.word	0x00000003
        /*01c0*/ 	.word	0x00000068
        /*01c4*/ 	.short	0x0101
        /*01c6*/ 	.byte	0x3f
	.zero		1


	//   ....[20]....
        /*01c8*/ 	.word	0x0000b6c0
        /*01cc*/ 	.word	0x00000007
        /*01d0*/ 	.word	0x00000000
        /*01d4*/ 	.short	0x010a
        /*01d6*/ 	.byte	0x3f
	.zero		1


	//   ....[21]....
        /*01d8*/ 	.word	0x0000b740
        /*01dc*/ 	.word	0x00000008
        /*01e0*/ 	.word	0x00000000
        /*01e4*/ 	.short	0x010a
        /*01e6*/ 	.byte	0x3f
	.zero		1


	//   ....[22]....
        /*01e8*/ 	.word	0x0000b7d0
        /*01ec*/ 	.word	0x00000009
        /*01f0*/ 	.word	0x00000000
        /*01f4*/ 	.short	0x010a
        /*01f6*/ 	.byte	0x3f
	.zero		1


	//   ....[23]....
        /*01f8*/ 	.word	0x0000b860
        /*01fc*/ 	.word	0x00000006
        /*0200*/ 	.word	0x00000000
        /*0204*/ 	.short	0x010a
        /*0206*/ 	.byte	0x3f
	.zero		1


	//   ....[24]....
        /*0208*/ 	.word	0x0000b8f0
        /*020c*/ 	.word	0x00000003
        /*0210*/ 	.word	0x00000000
        /*0214*/ 	.short	0x010a
        /*0216*/ 	.byte	0x3f
	.zero		1


	//   ....[25]....
        /*0218*/ 	.word	0x0000b950
        /*021c*/ 	.word	0x00000003
        /*0220*/ 	.word	0x00000000
        /*0224*/ 	.short	0x010a
        /*0226*/ 	.byte	0x3f
	.zero		1


	//   ....[26]....
        /*0228*/ 	.word	0x0000b9a0
        /*022c*/ 	.word	0x00000005
        /*0230*/ 	.word	0x00000000
        /*0234*/ 	.short	0x010a
        /*0236*/ 	.byte	0x3f
	.zero		1


	//   ....[27]....
        /*0238*/ 	.word	0x0000ba70
        /*023c*/ 	.word	0x00000017
        /*0240*/ 	.word	0x00000028
        /*0244*/ 	.short	0x010a
        /*0246*/ 	.byte	0x3f
	.zero		1


	//   ....[28]....
        /*0248*/ 	.word	0x0000bb40
        /*024c*/ 	.word	0x00000007
        /*0250*/ 	.word	0x00000000
        /*0254*/ 	.short	0x010a
        /*0256*/ 	.byte	0x3f
	.zero		1


	//   ....[29]....
        /*0258*/ 	.word	0x0000bb90
        /*025c*/ 	.word	0x00000008
        /*0260*/ 	.word	0x00000000
        /*0264*/ 	.short	0x010a
        /*0266*/ 	.byte	0x3f
	.zero		1


	//   ....[30]....
        /*0268*/ 	.word	0x0000bbe0
        /*026c*/ 	.word	0x00000009
        /*0270*/ 	.word	0x00000000
        /*0274*/ 	.short	0x010a
        /*0276*/ 	.byte	0x3f
	.zero		1


	//   ....[31]....
        /*0278*/ 	.word	0x0000bc30
        /*027c*/ 	.word	0x00000006
        /*0280*/ 	.word	0x00000000
        /*0284*/ 	.short	0x010a
        /*0286*/ 	.byte	0x3f
	.zero		1


	//----- nvinfo : EIATTR_NUM_MBARRIERS
	.align		4
.L_35:
        /*0288*/ 	.byte	0x03, 0x38
        /*028a*/ 	.short	0x000c


	//----- nvinfo : EIATTR_EXIT_INSTR_OFFSETS
	.align		4
        /*028c*/ 	.byte	0x04, 0x1c
        /*028e*/ 	.short	(.L_37 - .L_36)


	//   ....[0]....
.L_36:
        /*0290*/ 	.word	0x00000970


	//   ....[1]....
        /*0294*/ 	.word	0x00001190


	//   ....[2]....
        /*0298*/ 	.word	0x0000a310


	//   ....[3]....
        /*029c*/ 	.word	0x0000a870


	//   ....[4]....
        /*02a0*/ 	.word	0x0000b940


	//----- nvinfo : EIATTR_MAX_THREADS
	.align		4
.L_37:
        /*02a4*/ 	.byte	0x04, 0x05
        /*02a6*/ 	.short	(.L_39 - .L_38)
.L_38:
        /*02a8*/ 	.word	0x00000180
        /*02ac*/ 	.word	0x00000001
        /*02b0*/ 	.word	0x00000001


	//----- nvinfo : EIATTR_CRS_STACK_SIZE
	.align		4
.L_39:
        /*02b4*/ 	.byte	0x04, 0x1e
        /*02b6*/ 	.short	(.L_41 - .L_40)
.L_40:
        /*02b8*/ 	.word	0x00000000


	//----- nvinfo : EIATTR_CBANK_PARAM_SIZE
	.align		4
.L_41:
        /*02bc*/ 	.byte	0x03, 0x19
        /*02be*/ 	.short	0x0470


	//----- nvinfo : EIATTR_PARAM_CBANK
	.align		4
        /*02c0*/ 	.byte	0x04, 0x0a
        /*02c2*/ 	.short	(.L_43 - .L_42)
	.align		4
.L_42:
        /*02c4*/ 	.word	index@(.nv.constant0._ZN7cutlass13device_kernelINS_4gemm6kernel13GemmUniversalIN4cute5tupleIJiiiiEEENS1_10collective13CollectiveMmaINS1_34MainloopSm90TmaGmmaWarpSpecializedILi5ENS5_IJNS4_1CILi2EEENSA_ILi1EEESC_EEENS1_35KernelTmaWarpSpecializedCooperativeEEENS5_IJNSA_ILi128EEENSA_ILi256EEENSA_ILi64EEEEEENS_6half_tENS5_IJlSC_lEEESK_SL_NS4_8TiledMMAINS4_8MMA_AtomIJNS4_4SM904GMMA26MMA_64x256x16_F32F16F16_SSILNSP_5MajorE0ELSR_0ELNSP_7ScaleInE1ELSS_1EEEEEENS4_6LayoutISD_NS5_IJSC_NSA_ILi0EEESW_EEEEENS5_IJNS4_10UnderscoreESZ_SZ_EEEEENS4_13SM90_TMA_LOADENS4_14ComposedLayoutINS4_7SwizzleILi3ELi4ELi3EEENS4_18smem_ptr_flag_bitsILi16EEENSV_INS5_IJNSA_ILi8EEESI_EEENS5_IJSI_SC_EEEEEEEvNS4_8identityENS4_23SM90_TMA_LOAD_MULTICASTES1C_vS1D_EENS_8epilogue10collective6detail29Sm90TmaWarpSpecializedAdapterINS1H_15DefaultEpilogueISK_SL_SL_NS1G_6thread17LinearCombinationISK_Li1EffLNS1L_9ScaleType4KindE0ELNS_15FloatRoundStyleE2ESK_EENS1_15EpilogueDefaultEEEEEvvEEEEvNT_6ParamsE)
        /*02c8*/ 	.short	0x0210
        /*02ca*/ 	.short	0x0470


	//----- nvinfo : EIATTR_SW_WAR
	.align		4
.L_43:
        /*02cc*/ 	.byte	0x04, 0x36
        /*02ce*/ 	.short	(.L_45 - .L_44)
.L_44:
        /*02d0*/ 	.word	0x00000008
.L_45:


//--------------------- .nv.callgraph             --------------------------
	.section	.nv.callgraph,"",@"SHT_CUDA_CALLGRAPH"
	.align	4
	.sectionentsize	8
	.align		4
        /*0000*/ 	.word	0x00000000
	.align		4
        /*0004*/ 	.word	0xffffffff
	.align		4
        /*0008*/ 	.word	index@(_ZN7cutlass13device_kernelINS_4gemm6kernel13GemmUniversalIN4cute5tupleIJiiiiEEENS1_10collective13CollectiveMmaINS1_34MainloopSm90TmaGmmaWarpSpecializedILi5ENS5_IJNS4_1CILi2EEENSA_ILi1EEESC_EEENS1_35KernelTmaWarpSpecializedCooperativeEEENS5_IJNSA_ILi128EEENSA_ILi256EEENSA_ILi64EEEEEENS_6half_tENS5_IJlSC_lEEESK_SL_NS4_8TiledMMAINS4_8MMA_AtomIJNS4_4SM904GMMA26MMA_64x256x16_F32F16F16_SSILNSP_5MajorE0ELSR_0ELNSP_7ScaleInE1ELSS_1EEEEEENS4_6LayoutISD_NS5_IJSC_NSA_ILi0EEESW_EEEEENS5_IJNS4_10UnderscoreESZ_SZ_EEEEENS4_13SM90_TMA_LOADENS4_14ComposedLayoutINS4_7SwizzleILi3ELi4ELi3EEENS4_18smem_ptr_flag_bitsILi16EEENSV_INS5_IJNSA_ILi8EEESI_EEENS5_IJSI_SC_EEEEEEEvNS4_8identityENS4_23SM90_TMA_LOAD_MULTICASTES1C_vS1D_EENS_8epilogue10collective6detail29Sm90TmaWarpSpecializedAdapterINS1H_15DefaultEpilogueISK_SL_SL_NS1G_6thread17LinearCombinationISK_Li1EffLNS1L_9ScaleType4KindE0ELNS_15FloatRoundStyleE2ESK_EENS1_15EpilogueDefaultEEEEEvvEEEEvNT_6ParamsE)
	.align		4
        /*000c*/ 	.word	index@(__assertfail)
	.align		4
        /*0010*/ 	.word	0x00000000
	.align		4
        /*0014*/ 	.word	0xfffffffe
	.align		4
        /*0018*/ 	.word	0x00000000
	.align		4
        /*001c*/ 	.word	0xfffffffd
	.align		4
        /*0020*/ 	.word	0x00000000
	.align		4
        /*0024*/ 	.word	0xfffffffc


//--------------------- .nv.constant4             --------------------------
	.section	.nv.constant4,"a",@progbits
	.align	8
	.align		8
.nv.constant4:
        /*0000*/ 	.dword	__assertfail
	.align		8
        /*0008*/ 	.dword	__unnamed_1
	.align		8
        /*0010*/ 	.dword	_ZN39_INTERNAL_3b792084_4_k_cu_b6135a02_41444cuda3std3__45__cpo5beginE
	.align		8
        /*0018*/ 	.dword	_ZN39_INTERNAL_3b792084_4_k_cu_b6135a02_41444cuda3std3__45__cpo3endE
	.align		8
        /*0020*/ 	.dword	_ZN39_INTERNAL_3b792084_4_k_cu_b6135a02_41444cuda3std3__45__cpo6cbeginE
	.align		8
        /*0028*/ 	.dword	_ZN39_INTERNAL_3b792084_4_k_cu_b6135a02_41444cuda3std3__45__cpo4cendE
	.align		8
        /*0030*/ 	.dword	_ZN39_INTERNAL_3b792084_4_k_cu_b6135a02_41444cuda3std3__441_GLOBAL__N__3b792084_4_k_cu_b6135a02_41446ignoreE
	.align		8
        /*0038*/ 	.dword	_ZN39_INTERNAL_3b792084_4_k_cu_b6135a02_41444cuda3std3__419piecewise_constructE
	.align		8
        /*0040*/ 	.dword	_ZN39_INTERNAL_3b792084_4_k_cu_b6135a02_41444cuda3std3__48in_placeE
	.align		8
        /*0048*/ 	.dword	_ZN39_INTERNAL_3b792084_4_k_cu_b6135a02_41444cuda3std6ranges3__45__cpo4swapE
	.align		8
        /*0050*/ 	.dword	_ZN39_INTERNAL_3b792084_4_k_cu_b6135a02_41444cuda3std6ranges3__45__cpo9iter_moveE
	.align		8
        /*0058*/ 	.dword	_ZN39_INTERNAL_3b792084_4_k_cu_b6135a02_41444cute7productE
	.align		8
        /*0060*/ 	.dword	_ZN39_INTERNAL_3b792084_4_k_cu_b6135a02_41444cute1_E
	.align		8
        /*0068*/ 	.dword	$str$22
	.align		8
        /*0070*/ 	.dword	$str$23


//--------------------- .text._ZN7cutlass13device_kernelINS_4gemm6kernel13GemmUniversalIN4cute5tupleIJiiiiEEENS1_10collective13CollectiveMmaINS1_34MainloopSm90TmaGmmaWarpSpecializedILi5ENS5_IJNS4_1CILi2EEENSA_ILi1EEESC_EEENS1_35KernelTmaWarpSpecializedCooperativeEEENS5_IJNSA_ILi128EEENSA_ILi256EEENSA_ILi64EEEEEENS_6half_tENS5_IJlSC_lEEESK_SL_NS4_8TiledMMAINS4_8MMA_AtomIJNS4_4SM904GMMA26MMA_64x256x16_F32F16F16_SSILNSP_5MajorE0ELSR_0ELNSP_7ScaleInE1ELSS_1EEEEEENS4_6LayoutISD_NS5_IJSC_NSA_ILi0EEESW_EEEEENS5_IJNS4_10UnderscoreESZ_SZ_EEEEENS4_13SM90_TMA_LOADENS4_14ComposedLayoutINS4_7SwizzleILi3ELi4ELi3EEENS4_18smem_ptr_flag_bitsILi16EEENSV_INS5_IJNSA_ILi8EEESI_EEENS5_IJSI_SC_EEEEEEEvNS4_8identityENS4_23SM90_TMA_LOAD_MULTICASTES1C_vS1D_EENS_8epilogue10collective6detail29Sm90TmaWarpSpecializedAdapterINS1H_15DefaultEpilogueISK_SL_SL_NS1G_6thread17LinearCombinationISK_Li1EffLNS1L_9ScaleType4KindE0ELNS_15FloatRoundStyleE2ESK_EENS1_15EpilogueDefaultEEEEEvvEEEEvNT_6ParamsE --------------------------
	.section	.text._ZN7cutlass13device_kernelINS_4gemm6kernel13GemmUniversalIN4cute5tupleIJiiiiEEENS1_10collective13CollectiveMmaINS1_34MainloopSm90TmaGmmaWarpSpecializedILi5ENS5_IJNS4_1CILi2EEENSA_ILi1EEESC_EEENS1_35KernelTmaWarpSpecializedCooperativeEEENS5_IJNSA_ILi128EEENSA_ILi256EEENSA_ILi64EEEEEENS_6half_tENS5_IJlSC_lEEESK_SL_NS4_8TiledMMAINS4_8MMA_AtomIJNS4_4SM904GMMA26MMA_64x256x16_F32F16F16_SSILNSP_5MajorE0ELSR_0ELNSP_7ScaleInE1ELSS_1EEEEEENS4_6LayoutISD_NS5_IJSC_NSA_ILi0EEESW_EEEEENS5_IJNS4_10UnderscoreESZ_SZ_EEEEENS4_13SM90_TMA_LOADENS4_14ComposedLayoutINS4_7SwizzleILi3ELi4ELi3EEENS4_18smem_ptr_flag_bitsILi16EEENSV_INS5_IJNSA_ILi8EEESI_EEENS5_IJSI_SC_EEEEEEEvNS4_8identityENS4_23SM90_TMA_LOAD_MULTICASTES1C_vS1D_EENS_8epilogue10collective6detail29Sm90TmaWarpSpecializedAdapterINS1H_15DefaultEpilogueISK_SL_SL_NS1G_6thread17LinearCombinationISK_Li1EffLNS1L_9ScaleType4KindE0ELNS_15FloatRoundStyleE2ESK_EENS1_15EpilogueDefaultEEEEEvvEEEEvNT_6ParamsE,"ax",@progbits
	.align	128
.text._ZN7cutlass13device_kernelINS_4gemm6kernel13GemmUniversalIN4cute5tupleIJiiiiEEENS1_10collective13CollectiveMmaINS1_34MainloopSm90TmaGmmaWarpSpecializedILi5ENS5_IJNS4_1CILi2EEENSA_ILi1EEESC_EEENS1_35KernelTmaWarpSpecializedCooperativeEEENS5_IJNSA_ILi128EEENSA_ILi256EEENSA_ILi64EEEEEENS_6half_tENS5_IJlSC_lEEESK_SL_NS4_8TiledMMAINS4_8MMA_AtomIJNS4_4SM904GMMA26MMA_64x256x16_F32F16F16_SSILNSP_5MajorE0ELSR_0ELNSP_7ScaleInE1ELSS_1EEEEEENS4_6LayoutISD_NS5_IJSC_NSA_ILi0EEESW_EEEEENS5_IJNS4_10UnderscoreESZ_SZ_EEEEENS4_13SM90_TMA_LOADENS4_14ComposedLayoutINS4_7SwizzleILi3ELi4ELi3EEENS4_18smem_ptr_flag_bitsILi16EEENSV_INS5_IJNSA_ILi8EEESI_EEENS5_IJSI_SC_EEEEEEEvNS4_8identityENS4_23SM90_TMA_LOAD_MULTICASTES1C_vS1D_EENS_8epilogue10collective6detail29Sm90TmaWarpSpecializedAdapterINS1H_15DefaultEpilogueISK_SL_SL_NS1G_6thread17LinearCombinationISK_Li1EffLNS1L_9ScaleType4KindE0ELNS_15FloatRoundStyleE2ESK_EENS1_15EpilogueDefaultEEEEEvvEEEEvNT_6ParamsE:
        .type           _ZN7cutlass13device_kernelINS_4gemm6kernel13GemmUniversalIN4cute5tupleIJiiiiEEENS1_10collective13CollectiveMmaINS1_34MainloopSm90TmaGmmaWarpSpecializedILi5ENS5_IJNS4_1CILi2EEENSA_ILi1EEESC_EEENS1_35KernelTmaWarpSpecializedCooperativeEEENS5_IJNSA_ILi128EEENSA_ILi256EEENSA_ILi64EEEEEENS_6half_tENS5_IJlSC_lEEESK_SL_NS4_8TiledMMAINS4_8MMA_AtomIJNS4_4SM904GMMA26MMA_64x256x16_F32F16F16_SSILNSP_5MajorE0ELSR_0ELNSP_7ScaleInE1ELSS_1EEEEEENS4_6LayoutISD_NS5_IJSC_NSA_ILi0EEESW_EEEEENS5_IJNS4_10UnderscoreESZ_SZ_EEEEENS4_13SM90_TMA_LOADENS4_14ComposedLayoutINS4_7SwizzleILi3ELi4ELi3EEENS4_18smem_ptr_flag_bitsILi16EEENSV_INS5_IJNSA_ILi8EEESI_EEENS5_IJSI_SC_EEEEEEEvNS4_8identityENS4_23SM90_TMA_LOAD_MULTICASTES1C_vS1D_EENS_8epilogue10collective6detail29Sm90TmaWarpSpecializedAdapterINS1H_15DefaultEpilogueISK_SL_SL_NS1G_6thread17LinearCombinationISK_Li1EffLNS1L_9ScaleType4KindE0ELNS_15FloatRoundStyleE2ESK_EENS1_15EpilogueDefaultEEEEEvvEEEEvNT_6ParamsE,@function
        .size           _ZN7cutlass13device_kernelINS_4gemm6kernel13GemmUniversalIN4cute5tupleIJiiiiEEENS1_10collective13CollectiveMmaINS1_34MainloopSm90TmaGmmaWarpSpecializedILi5ENS5_IJNS4_1CILi2EEENSA_ILi1EEESC_EEENS1_35KernelTmaWarpSpecializedCooperativeEEENS5_IJNSA_ILi128EEENSA_ILi256EEENSA_ILi64EEEEEENS_6half_tENS5_IJlSC_lEEESK_SL_NS4_8TiledMMAINS4_8MMA_AtomIJNS4_4SM904GMMA26MMA_64x256x16_F32F16F16_SSILNSP_5MajorE0ELSR_0ELNSP_7ScaleInE1ELSS_1EEEEEENS4_6LayoutISD_NS5_IJSC_NSA_ILi0EEESW_EEEEENS5_IJNS4_10UnderscoreESZ_SZ_EEEEENS4_13SM90_TMA_LOADENS4_14ComposedLayoutINS4_7SwizzleILi3ELi4ELi3EEENS4_18smem_ptr_flag_bitsILi16EEENSV_INS5_IJNSA_ILi8EEESI_EEENS5_IJSI_SC_EEEEEEEvNS4_8identityENS4_23SM90_TMA_LOAD_MULTICASTES1C_vS1D_EENS_8epilogue10collective6detail29Sm90TmaWarpSpecializedAdapterINS1H_15DefaultEpilogueISK_SL_SL_NS1G_6thread17LinearCombinationISK_Li1EffLNS1L_9ScaleType4KindE0ELNS_15FloatRoundStyleE2ESK_EENS1_15EpilogueDefaultEEEEEvvEEEEvNT_6ParamsE,(.L_x_329 - _ZN7cutlass13device_kernelINS_4gemm6kernel13GemmUniversalIN4cute5tupleIJiiiiEEENS1_10collective13CollectiveMmaINS1_34MainloopSm90TmaGmmaWarpSpecializedILi5ENS5_IJNS4_1CILi2EEENSA_ILi1EEESC_EEENS1_35KernelTmaWarpSpecializedCooperativeEEENS5_IJNSA_ILi128EEENSA_ILi256EEENSA_ILi64EEEEEENS_6half_tENS5_IJlSC_lEEESK_SL_NS4_8TiledMMAINS4_8MMA_AtomIJNS4_4SM904GMMA26MMA_64x256x16_F32F16F16_SSILNSP_5MajorE0ELSR_0ELNSP_7ScaleInE1ELSS_1EEEEEENS4_6LayoutISD_NS5_IJSC_NSA_ILi0EEESW_EEEEENS5_IJNS4_10UnderscoreESZ_SZ_EEEEENS4_13SM90_TMA_LOADENS4_14ComposedLayoutINS4_7SwizzleILi3ELi4ELi3EEENS4_18smem_ptr_flag_bitsILi16EEENSV_INS5_IJNSA_ILi8EEESI_EEENS5_IJSI_SC_EEEEEEEvNS4_8identityENS4_23SM90_TMA_LOAD_MULTICASTES1C_vS1D_EENS_8epilogue10collective6detail29Sm90TmaWarpSpecializedAdapterINS1H_15DefaultEpilogueISK_SL_SL_NS1G_6thread17LinearCombinationISK_Li1EffLNS1L_9ScaleType4KindE0ELNS_15FloatRoundStyleE2ESK_EENS1_15EpilogueDefaultEEEEEvvEEEEvNT_6ParamsE)
        .other          _ZN7cutlass13device_kernelINS_4gemm6kernel13GemmUniversalIN4cute5tupleIJiiiiEEENS1_10collective13CollectiveMmaINS1_34MainloopSm90TmaGmmaWarpSpecializedILi5ENS5_IJNS4_1CILi2EEENSA_ILi1EEESC_EEENS1_35KernelTmaWarpSpecializedCooperativeEEENS5_IJNSA_ILi128EEENSA_ILi256EEENSA_ILi64EEEEEENS_6half_tENS5_IJlSC_lEEESK_SL_NS4_8TiledMMAINS4_8MMA_AtomIJNS4_4SM904GMMA26MMA_64x256x16_F32F16F16_SSILNSP_5MajorE0ELSR_0ELNSP_7ScaleInE1ELSS_1EEEEEENS4_6LayoutISD_NS5_IJSC_NSA_ILi0EEESW_EEEEENS5_IJNS4_10UnderscoreESZ_SZ_EEEEENS4_13SM90_TMA_LOADENS4_14ComposedLayoutINS4_7SwizzleILi3ELi4ELi3EEENS4_18smem_ptr_flag_bitsILi16EEENSV_INS5_IJNSA_ILi8EEESI_EEENS5_IJSI_SC_EEEEEEEvNS4_8identityENS4_23SM90_TMA_LOAD_MULTICASTES1C_vS1D_EENS_8epilogue10collective6detail29Sm90TmaWarpSpecializedAdapterINS1H_15DefaultEpilogueISK_SL_SL_NS1G_6thread17LinearCombinationISK_Li1EffLNS1L_9ScaleType4KindE0ELNS_15FloatRoundStyleE2ESK_EENS1_15EpilogueDefaultEEEEEvvEEEEvNT_6ParamsE,@"STO_CUDA_ENTRY STV_DEFAULT"
_ZN7cutlass13device_kernelINS_4gemm6kernel13GemmUniversalIN4cute5tupleIJiiiiEEENS1_10collective13CollectiveMmaINS1_34MainloopSm90TmaGmmaWarpSpecializedILi5ENS5_IJNS4_1CILi2EEENSA_ILi1EEESC_EEENS1_35KernelTmaWarpSpecializedCooperativeEEENS5_IJNSA_ILi128EEENSA_ILi256EEENSA_ILi64EEEEEENS_6half_tENS5_IJlSC_lEEESK_SL_NS4_8TiledMMAINS4_8MMA_AtomIJNS4_4SM904GMMA26MMA_64x256x16_F32F16F16_SSILNSP_5MajorE0ELSR_0ELNSP_7ScaleInE1ELSS_1EEEEEENS4_6LayoutISD_NS5_IJSC_NSA_ILi0EEESW_EEEEENS5_IJNS4_10UnderscoreESZ_SZ_EEEEENS4_13SM90_TMA_LOADENS4_14ComposedLayoutINS4_7SwizzleILi3ELi4ELi3EEENS4_18smem_ptr_flag_bitsILi16EEENSV_INS5_IJNSA_ILi8EEESI_EEENS5_IJSI_SC_EEEEEEEvNS4_8identityENS4_23SM90_TMA_LOAD_MULTICASTES1C_vS1D_EENS_8epilogue10collective6detail29Sm90TmaWarpSpecializedAdapterINS1H_15DefaultEpilogueISK_SL_SL_NS1G_6thread17LinearCombinationISK_Li1EffLNS1L_9ScaleType4KindE0ELNS_15FloatRoundStyleE2ESK_EENS1_15EpilogueDefaultEEEEEvvEEEEvNT_6ParamsE:
[----:B------:R-:W0:Y:S01]  /*0000*/  LDC R1, c[0x0][0x28] ;  /* 0x00000a00ff017b82 */ /* 0x000e220000000800 */
[----:B------:R-:W1:Y:S01]  /*0010*/  S2R R18, SR_TID.X ;  /* 0x0000000000127919 */ /* 0x000e620000002100 */
[----:B------:R-:W-:Y:S01]  /*0020*/  ELECT P0, URZ, PT ;  /* 0x00000000003f782f */ /* 0x000fe20003800000 */
[----:B------:R-:W-:Y:S01]  /*0030*/  BSSY B0, `(.L_x_0) ;  /* 0x000000f000007945 */ /* 0x000fe20003800000 */
[--C-:B-1----:R-:W-:Y:S02]  /*0040*/  SHF.R.U32.HI R0, RZ, 0x5, R18.reuse ;  /* 0x00000005ff007819 */ /* 0x102fe40000011612 */
[----:B------:R-:W-:-:S03]  /*0050*/  SHF.R.U32.HI R3, RZ, 0x7, R18 ;  /* 0x00000007ff037819 */ /* 0x000fc60000011612 */
[----:B------:R-:W1:Y:S04]  /*0060*/  SHFL.IDX PT, R2, R0, RZ, 0x1f ;  /* 0x00001fff00027589 */ /* 0x000e6800000e0000 */
[----:B------:R2:W3:Y:S01]  /*0070*/  SHFL.IDX PT, R5, R3, RZ, 0x1f ;  /* 0x00001fff03057589 */ /* 0x0004e200000e0000 */
[----:B-1----:R-:W-:-:S13]  /*0080*/  ISETP.NE.OR P0, PT, R2, RZ, !P0 ;  /* 0x000000ff0200720c */ /* 0x002fda0004705670 */
[----:B0-23--:R-:W-:Y:S05]  /*0090*/  @P0 BRA `(.L_x_1) ;  /* 0x0000000000200947 */ /* 0x00dfea0003800000 */
[----:B------:R-:W-:Y:S02]  /*00a0*/  ULDC.64 UR4, c[0x0][0x198] ;  /* 0x0000660000047ab9 */ /* 0x000fe40000000a00 */
[----:B------:R-:W-:Y:S02]  /*00b0*/  UIADD3 UR6, UP0, UR4, 0xf0, URZ ;  /* 0x000000f004067890 */ /* 0x000fe4000ff1e03f */
[----:B------:R-:W-:Y:S02]  /*00c0*/  UIADD3 UR4, UP1, UR4, 0x1f0, URZ ;  /* 0x000001f004047890 */ /* 0x000fe4000ff3e03f */
[----:B------:R-:W-:Y:S02]  /*00d0*/  UIADD3.X UR7, URZ, UR5, URZ, UP0, !UPT ;  /* 0x000000053f077290 */ /* 0x000fe400087fe43f */
[----:B------:R-:W-:-:S07]  /*00e0*/  UIADD3.X UR5, URZ, UR5, URZ, UP1, !UPT ;  /* 0x000000053f057290 */ /* 0x000fce0008ffe43f */
[----:B------:R0:W-:Y:S02]  /*00f0*/  UTMACCTL.PF [UR6] ;  /* 0x00000000060079b9 */ /* 0x0001e40008040000 */
[----:B------:R0:W-:Y:S02]  /*0100*/  UTMACCTL.PF [UR4] ;  /* 0x00000000040079b9 */ /* 0x0001e40008040000 */
[----:B0-----:R-:W-:Y:S01]  /*0110*/  NOP ;  /* 0x0000000000007918 */ /* 0x001fe20000000000 */
.L_x_1:
[----:B------:R-:W-:Y:S05]  /*0120*/  BSYNC B0 ;  /* 0x0000000000007941 */ /* 0x000fea0003800000 */
.L_x_0:
[----:B------:R-:W0:Y:S02]  /*0130*/  SHFL.IDX PT, R3, R0, RZ, 0x1f ;  /* 0x00001fff00037589 */ /* 0x000e2400000e0000 */
[----:B0-----:R-:W-:-:S13]  /*0140*/  ISETP.NE.AND P0, PT, R3, RZ, PT ;  /* 0x000000ff0300720c */ /* 0x001fda0003f05270 */
[----:B------:R-:W-:Y:S05]  /*0150*/  @P0 BRA `(.L_x_2) ;  /* 0x0000000000600947 */ /* 0x000fea0003800000 */
[----:B------:R-:W0:Y:S01]  /*0160*/  S2UR UR8, SR_CgaCtaId ;  /* 0x00000000000879c3 */ /* 0x000e220000008800 */
[----:B------:R-:W-:Y:S01]  /*0170*/  UMOV UR4, 0x400 ;  /* 0x0000040000047882 */ /* 0x000fe20000000000 */
[----:B------:R-:W-:Y:S01]  /*0180*/  UMOV UR5, 0x1 ;  /* 0x0000000100057882 */ /* 0x000fe20000000000 */
[----:B------:R-:W-:Y:S01]  /*0190*/  UMOV UR6, 0x4 ;  /* 0x0000000400067882 */ /* 0x000fe20000000000 */
[----:B------:R-:W-:Y:S01]  /*01a0*/  ELECT P0, URZ, PT ;  /* 0x00000000003f782f */ /* 0x000fe20003800000 */
[----:B------:R-:W-:-:S04]  /*01b0*/  UIADD3 UR6, -UR6, 0x100000, URZ ;  /* 0x0010000006067890 */ /* 0x000fc8000fffe13f */
[----:B------:R-:W-:Y:S02]  /*01c0*/  USHF.L.U32 UR7, UR6, 0xb, URZ ;  /* 0x0000000b06077899 */ /* 0x000fe4000800063f */
[----:B------:R-:W-:Y:S02]  /*01d0*/  USHF.L.U32 UR6, UR6, 0x1, URZ ;  /* 0x0000000106067899 */ /* 0x000fe4000800063f */
[----:B0-----:R-:W-:Y:S02]  /*01e0*/  ULEA UR8, UR8, UR4, 0x18 ;  /* 0x0000000408087291 */ /* 0x001fe4000f8ec03f */
[----:B------:R-:W-:-:S04]  /*01f0*/  UIADD3 UR4, -UR5, 0x100000, URZ ;  /* 0x0010000005047890 */ /* 0x000fc8000fffe13f */
[----:B------:R-:W-:Y:S02]  /*0200*/  USHF.L.U32 UR5, UR4, 0xb, URZ ;  /* 0x0000000b04057899 */ /* 0x000fe4000800063f */
[----:B------:R-:W-:Y:S01]  /*0210*/  USHF.L.U32 UR4, UR4, 0x1, URZ ;  /* 0x0000000104047899 */ /* 0x000fe2000800063f */
[----:B------:R-:W0:Y:S11]  /*0220*/  FENCE.VIEW.ASYNC.S ;  /* 0x00000000000073c6 */ /* 0x000e360000000000 */
[----:B0-----:R0:W1:Y:S01]  /*0230*/  SYNCS.EXCH.64 URZ, [UR8], UR4 ;  /* 0x00000004083f75b2 */ /* 0x0010620008000100 */
[----:B------:R0:W2:Y:S01]  /*0240*/  SYNCS.EXCH.64 URZ, [UR8+0x28], UR6 ;  /* 0x00002806083f75b2 */ /* 0x0000a20008000100 */
[----:B------:R0:W3:Y:S01]  /*0250*/  SYNCS.EXCH.64 URZ, [UR8+0x8], UR4 ;  /* 0x00000804083f75b2 */ /* 0x0000e20008000100 */
[----:B------:R0:W4:Y:S01]  /*0260*/  SYNCS.EXCH.64 URZ, [UR8+0x30], UR6 ;  /* 0x00003006083f75b2 */ /* 0x0001220008000100 */
[----:B------:R0:W0:Y:S01]  /*0270*/  SYNCS.EXCH.64 URZ, [UR8+0x10], UR4 ;  /* 0x00001004083f75b2 */ /* 0x0000220008000100 */
[----:B------:R0:W0:Y:S01]  /*0280*/  SYNCS.EXCH.64 URZ, [UR8+0x38], UR6 ;  /* 0x00003806083f75b2 */ /* 0x0000220008000100 */
[----:B------:R0:W0:Y:S01]  /*0290*/  SYNCS.EXCH.64 URZ, [UR8+0x18], UR4 ;  /* 0x00001804083f75b2 */ /* 0x0000220008000100 */
[----:B------:R0:W0:Y:S01]  /*02a0*/  SYNCS.EXCH.64 URZ, [UR8+0x40], UR6 ;  /* 0x00004006083f75b2 */ /* 0x0000220008000100 */
[----:B------:R0:W0:Y:S01]  /*02b0*/  SYNCS.EXCH.64 URZ, [UR8+0x20], UR4 ;  /* 0x00002004083f75b2 */ /* 0x0000220008000100 */
[----:B------:R0:W0:Y:S01]  /*02c0*/  SYNCS.EXCH.64 URZ, [UR8+0x48], UR6 ;  /* 0x00004806083f75b2 */ /* 0x0000220008000100 */
[----:B------:R-:W-:Y:S01]  /*02d0*/  NOP ;  /* 0x0000000000007918 */ /* 0x000fe20000000000 */
.L_x_2:
[----:B------:R-:W-:Y:S01]  /*02e0*/  SHF.R.S32.HI R7, RZ, 0x1f, R18 ;  /* 0x0000001fff077819 */ /* 0x000fe20000011412 */
[----:B------:R-:W5:Y:S01]  /*02f0*/  SHFL.IDX PT, R0, R0, RZ, 0x1f ;  /* 0x00001fff00007589 */ /* 0x000f6200000e0000 */
[----:B0-----:R-:W0:Y:S01]  /*0300*/  S2UR UR8, SR_CTAID.X ;  /* 0x00000000000879c3 */ /* 0x001e220000002500 */
[----:B------:R-:W-:Y:S02]  /*0310*/  ELECT P0, URZ, PT ;  /* 0x00000000003f782f */ /* 0x000fe40003800000 */
[----:B------:R-:W-:Y:S01]  /*0320*/  LEA.HI R7, R7, R18, RZ, 0x7 ;  /* 0x0000001207077211 */ /* 0x000fe200078f38ff */
[----:B------:R-:W1:Y:S01]  /*0330*/  S2R R4, SR_CTAID.Y ;  /* 0x0000000000047919 */ /* 0x000e620000002600 */
[----:B------:R-:W-:Y:S01]  /*0340*/  SHF.R.S32.HI R8, RZ, 0x1f, R3 ;  /* 0x0000001fff087819 */ /* 0x000fe20000011403 */
[----:B------:R-:W-:Y:S01]  /*0350*/  ULDC UR4, c[0x0][0x150] ;  /* 0x0000540000047ab9 */ /* 0x000fe20000000800 */
[----:B------:R-:W-:Y:S01]  /*0360*/  LOP3.LUT R7, R7, 0xffffff80, RZ, 0xc0, !PT ;  /* 0xffffff8007077812 */ /* 0x000fe200078ec0ff */
[----:B------:R-:W-:Y:S01]  /*0370*/  NOP ;  /* 0x0000000000007918 */ /* 0x000fe20000000000 */
[----:B------:R-:W-:Y:S01]  /*0380*/  LEA.HI R8, R8, R3, RZ, 0x2 ;  /* 0x0000000308087211 */ /* 0x000fe200078f10ff */
[----:B------:R-:W2:Y:S01]  /*0390*/  LDC R10, c[0x0][0x144] ;  /* 0x00005100ff0a7b82 */ /* 0x000ea20000000800 */
[----:B------:R-:W-:Y:S01]  /*03a0*/  NOP ;  /* 0x0000000000007918 */ /* 0x000fe20000000000 */
[----:B------:R-:W-:Y:S01]  /*03b0*/  IMAD.IADD R6, R18, 0x1, -R7 ;  /* 0x0000000112067824 */ /* 0x000fe200078e0a07 */
[----:B------:R-:W-:Y:S01]  /*03c0*/  LOP3.LUT R8, R8, 0x3ffffffc, RZ, 0xc0, !PT ;  /* 0x3ffffffc08087812 */ /* 0x000fe200078ec0ff */
[----:B------:R-:W-:Y:S01]  /*03d0*/  IMAD.MOV.U32 R22, RZ, RZ, 0x1 ;  /* 0x00000001ff167424 */ /* 0x000fe200078e00ff */
[----:B------:R-:W-:-:S02]  /*03e0*/  ISETP.NE.AND P3, PT, R5, RZ, PT ;  /* 0x000000ff0500720c */ /* 0x000fc40003f65270 */
[----:B------:R-:W-:Y:S01]  /*03f0*/  SHF.R.S32.HI R7, RZ, 0x1f, R6 ;  /* 0x0000001fff077819 */ /* 0x000fe20000011406 */
[----:B------:R-:W-:Y:S01]  /*0400*/  IMAD.IADD R8, R3, 0x1, -R8 ;  /* 0x0000000103087824 */ /* 0x000fe200078e0a08 */
[----:B------:R-:W3:Y:S02]  /*0410*/  LDC R13, c[0x0][0x140] ;  /* 0x00005000ff0d7b82 */ /* 0x000ee40000000800 */
[----:B------:R-:W-:Y:S02]  /*0420*/  LEA.HI R7, R7, R6, RZ, 0x3 ;  /* 0x0000000607077211 */ /* 0x000fe400078f18ff */
[----:B-----5:R-:W-:Y:S02]  /*0430*/  ISETP.NE.OR P0, PT, R0, RZ, !P0 ;  /* 0x000000ff0000720c */ /* 0x020fe40004705670 */
[--C-:B------:R-:W-:Y:S02]  /*0440*/  SHF.R.S32.HI R0, RZ, 0x3, R7.reuse ;  /* 0x00000003ff007819 */ /* 0x100fe40000011407 */
[----:B------:R-:W-:-:S02]  /*0450*/  SHF.R.S32.HI R7, RZ, 0x1f, R7 ;  /* 0x0000001fff077819 */ /* 0x000fc40000011407 */
[----:B0-----:R-:W-:Y:S02]  /*0460*/  I2FP.F32.U32 R9, UR8 ;  /* 0x0000000800097c45 */ /* 0x001fe40008201000 */
[----:B------:R-:W-:-:S03]  /*0470*/  LEA.HI R7, R7, R0, RZ, 0x2 ;  /* 0x0000000007077211 */ /* 0x000fc600078f10ff */
[----:B------:R-:W-:Y:S01]  /*0480*/  FMUL R9, R9, UR4 ;  /* 0x0000000409097c20 */ /* 0x000fe20008400000 */
[----:B------:R-:W-:Y:S01]  /*0490*/  LOP3.LUT R7, R7, 0xfffffffc, RZ, 0xc0, !PT ;  /* 0xfffffffc07077812 */ /* 0x000fe200078ec0ff */
[----:B------:R-:W-:Y:S01]  /*04a0*/  VOTEU.ALL UP0, P0 ;  /* 0x00000000003f7886 */ /* 0x000fe20000000000 */
[----:B-1----:R-:W-:Y:S01]  /*04b0*/  I2FP.F32.U32 R3, R4 ;  /* 0x0000000400037245 */ /* 0x002fe20000201000 */
[----:B------:R-:W-:Y:S01]  /*04c0*/  ULDC UR4, c[0x0][0x154] ;  /* 0x0000550000047ab9 */ /* 0x000fe20000000800 */
[----:B------:R-:W-:Y:S01]  /*04d0*/  VOTEU.ALL UP1, P0 ;  /* 0x00000000003f7886 */ /* 0x000fe20000020000 */
[----:B------:R-:W0:Y:S01]  /*04e0*/  F2I.U32.TRUNC.NTZ R9, R9 ;  /* 0x0000000900097305 */ /* 0x000e22000020f000 */
[----:B------:R-:W-:Y:S01]  /*04f0*/  IMAD.IADD R7, R0, 0x1, -R7 ;  /* 0x0000000100077824 */ /* 0x000fe200078e0a07 */
[----:B------:R-:W1:Y:S01]  /*0500*/  @!UP0 S2UR UR7, SR_CgaCtaId ;  /* 0x00000000000789c3 */ /* 0x000e620000008800 */
[----:B------:R-:W-:Y:S01]  /*0510*/  FMUL R12, R3, UR4 ;  /* 0x00000004030c7c20 */ /* 0x000fe20008400000 */
[----:B------:R-:W-:Y:S01]  /*0520*/  UMOV UR4, 0x20 ;  /* 0x0000002000047882 */ /* 0x000fe20000000000 */
[----:B------:R-:W-:Y:S01]  /*0530*/  IMAD R8, R8, 0x4, R7 ;  /* 0x0000000408087824 */ /* 0x000fe200078e0207 */
[----:B------:R-:W-:Y:S01]  /*0540*/  @!UP0 UMOV UR6, 0x400 ;  /* 0x0000040000068882 */ /* 0x000fe20000000000 */
[----:B------:R-:W-:-:S04]  /*0550*/  @!UP0 UIADD3 UR4, -UR4, 0x100000, URZ ;  /* 0x0010000004048890 */ /* 0x000fc8000fffe13f */
[----:B------:R-:W-:Y:S02]  /*0560*/  @!UP0 USHF.L.U32 UR5, UR4, 0xb, URZ ;  /* 0x0000000b04058899 */ /* 0x000fe4000800063f */
[----:B------:R-:W-:Y:S01]  /*0570*/  @!UP0 USHF.L.U32 UR4, UR4, 0x1, URZ ;  /* 0x0000000104048899 */ /* 0x000fe2000800063f */
[----:B---3--:R-:W-:Y:S01]  /*0580*/  ISETP.EQ.U32.AND P2, PT, R13, 0x1, PT ;  /* 0x000000010d00780c */ /* 0x008fe20003f42070 */
[----:B------:R-:W3:Y:S01]  /*0590*/  F2I.U32.TRUNC.NTZ R12, R12 ;  /* 0x0000000c000c7305 */ /* 0x000ee2000020f000 */
[----:B------:R-:W-:Y:S01]  /*05a0*/  LEA.HI R0, R8, R8, RZ, 0x1 ;  /* 0x0000000808007211 */ /* 0x000fe200078f08ff */
[----:B------:R-:W5:Y:S03]  /*05b0*/  LDC R7, c[0x0][0x148] ;  /* 0x00005200ff077b82 */ /* 0x000f660000000800 */
[----:B------:R-:W-:Y:S01]  /*05c0*/  LOP3.LUT R11, R0, 0xfffffffe, RZ, 0xc0, !PT ;  /* 0xfffffffe000b7812 */ /* 0x000fe200078ec0ff */
[----:B0-----:R-:W-:Y:S01]  /*05d0*/  IMAD.MOV R15, RZ, RZ, -R9 ;  /* 0x000000ffff0f7224 */ /* 0x001fe200078e0a09 */
[----:B------:R-:W-:-:S03]  /*05e0*/  SHF.R.S32.HI R9, RZ, 0x1f, R2 ;  /* 0x0000001fff097819 */ /* 0x000fc60000011402 */
[----:B--2---:R-:W-:Y:S01]  /*05f0*/  IMAD R3, R10, R15, UR8 ;  /* 0x000000080a037e24 */ /* 0x004fe2000f8e020f */
[----:B------:R-:W-:Y:S01]  /*0600*/  LEA.HI R9, R9, R2, RZ, 0x2 ;  /* 0x0000000209097211 */ /* 0x000fe200078f10ff */
[C---:B------:R-:W-:Y:S02]  /*0610*/  IMAD.IADD R0, R8.reuse, 0x1, -R11 ;  /* 0x0000000108007824 */ /* 0x040fe400078e0a0b */
[----:B------:R-:W-:Y:S01]  /*0620*/  IMAD.SHL.U32 R11, R8, 0x4, RZ ;  /* 0x00000004080b7824 */ /* 0x000fe200078e00ff */
[----:B------:R-:W-:Y:S01]  /*0630*/  LOP3.LUT R9, R9, 0xfffffffc, RZ, 0xc0, !PT ;  /* 0xfffffffc09097812 */ /* 0x000fe200078ec0ff */
[----:B---3--:R-:W-:Y:S01]  /*0640*/  IMAD.MOV R24, RZ, RZ, -R12 ;  /* 0x000000ffff187224 */ /* 0x008fe200078e0a0c */
[----:B------:R-:W-:Y:S01]  /*0650*/  ISETP.NE.AND P4, PT, R0, R3, PT ;  /* 0x000000030000720c */ /* 0x000fe20003f85270 */
[----:B-1----:R-:W-:Y:S01]  /*0660*/  @!UP0 ULEA UR6, UR7, UR6, 0x18 ;  /* 0x0000000607068291 */ /* 0x002fe2000f8ec03f */
[----:B------:R-:W-:Y:S01]  /*0670*/  LOP3.LUT R152, R8, 0xc, R11, 0x78, !PT ;  /* 0x0000000c08987812 */ /* 0x000fe200078e780b */
[----:B------:R-:W-:Y:S01]  /*0680*/  IMAD.IADD R0, R2, 0x1, -R9 ;  /* 0x0000000102007824 */ /* 0x000fe200078e0a09 */
[----:B------:R-:W-:Y:S01]  /*0690*/  VOTEU.ALL UP0, P0 ;  /* 0x00000000003f7886 */ /* 0x000fe20000000000 */
[----:B------:R-:W-:Y:S01]  /*06a0*/  LOP3.LUT P0, RZ, R6, 0x7, RZ, 0xc0, !PT ;  /* 0x0000000706ff7812 */ /* 0x000fe2000780c0ff */
[----:B------:R-:W-:-:S02]  /*06b0*/  VIADD R6, R5, 0xffffffff ;  /* 0xffffffff05067836 */ /* 0x000fc40000000000 */
[----:B------:R-:W-:Y:S01]  /*06c0*/  ISETP.NE.AND P1, PT, R0, 0x3, PT ;  /* 0x000000030000780c */ /* 0x000fe20003f25270 */
[----:B-----5:R-:W-:Y:S01]  /*06d0*/  IMAD R9, R7, R24, R4 ;  /* 0x0000001807097224 */ /* 0x020fe200078e0204 */
[----:B------:R-:W-:Y:S02]  /*06e0*/  ISETP.LT.U32.AND P0, PT, R152, 0x2, !P0 ;  /* 0x000000029800780c */ /* 0x000fe40004701070 */
[----:B------:R-:W-:Y:S01]  /*06f0*/  ISETP.EQ.OR P1, PT, R0, RZ, !P1 ;  /* 0x000000ff0000720c */ /* 0x000fe20004f22670 */
[----:B------:R-:W0:Y:S02]  /*0700*/  FENCE.VIEW.ASYNC.S ;  /* 0x00000000000073c6 */ /* 0x000e240000000000 */
[----:B0-----:R0:W1:Y:S01]  /*0710*/  @!UP0 SYNCS.EXCH.64 URZ, [UR6+0x60], UR4 ;  /* 0x00006004063f85b2 */ /* 0x0010620008000100 */
[----:B------:R-:W-:Y:S02]  /*0720*/  @P4 LEA.HI R2, R152, R152, RZ, 0x1 ;  /* 0x0000009898024211 */ /* 0x000fe400078f08ff */
[----:B------:R-:W-:-:S02]  /*0730*/  ISETP.EQ.AND P1, PT, R5, RZ, P1 ;  /* 0x000000ff0500720c */ /* 0x000fc40000f22270 */
[----:B------:R-:W-:Y:S02]  /*0740*/  @P4 SHF.R.S32.HI R2, RZ, 0x1, R2 ;  /* 0x00000001ff024819 */ /* 0x000fe40000011402 */
[----:B------:R-:W-:Y:S02]  /*0750*/  ISETP.GE.U32.AND P6, PT, R6, 0x2, PT ;  /* 0x000000020600780c */ /* 0x000fe40003fc6070 */
[----:B------:R-:W-:Y:S02]  /*0760*/  @P4 ISETP.NE.AND P5, PT, R2, R9, PT ;  /* 0x000000090200420c */ /* 0x000fe40003fa5270 */
[----:B------:R-:W-:Y:S02]  /*0770*/  SEL R9, RZ, 0x1, !P0 ;  /* 0x00000001ff097807 */ /* 0x000fe40004000000 */
[----:B------:R-:W-:Y:S02]  /*0780*/  @P4 SEL R22, RZ, 0x1, P5 ;  /* 0x00000001ff164807 */ /* 0x000fe40002800000 */
[----:B------:R-:W-:Y:S01]  /*0790*/  SEL R19, RZ, 0x1, !P1 ;  /* 0x00000001ff137807 */ /* 0x000fe20004800000 */
[----:B------:R0:W2:Y:S01]  /*07a0*/  @!UP1 SYNCS.EXCH.64 URZ, [UR6+0x68], UR4 ;  /* 0x00006804063f95b2 */ /* 0x0000a20008000100 */
[----:B------:R-:W-:Y:S01]  /*07b0*/  LOP3.LUT R22, R22, R9, RZ, 0xc0, !PT ;  /* 0x0000000916167212 */ /* 0x000fe200078ec0ff */
[----:B------:R-:W-:Y:S01]  /*07c0*/  NOP ;  /* 0x0000000000007918 */ /* 0x000fe20000000000 */
[----:B------:R-:W-:Y:S01]  /*07d0*/  SEL R19, R19, 0x2, P6 ;  /* 0x0000000213137807 */ /* 0x000fe20003000000 */
[----:B------:R-:W-:Y:S06]  /*07e0*/  @!P2 BRA `(.L_x_3) ;  /* 0x000000000008a947 */ /* 0x000fec0003800000 */
[----:B-12-4-:R-:W-:Y:S01]  /*07f0*/  UCGABAR_ARV ;  /* 0x00000000000079c7 */ /* 0x016fe20008000000 */
[----:B------:R-:W-:Y:S05]  /*0800*/  BRA `(.L_x_4) ;  /* 0x0000000000047947 */ /* 0x000fea0003800000 */
.L_x_3:
[----:B-12-4-:R-:W-:Y:S01]  /*0810*/  NOP ;  /* 0x0000000000007918 */ /* 0x016fe20000000000 */
.L_x_4:
[----:B------:R-:W1:Y:S01]  /*0820*/  LDC R2, c[0x0][0x65c] ;  /* 0x00019700ff027b82 */ /* 0x000e620000000800 */
[----:B------:R-:W-:Y:S02]  /*0830*/  IMAD.U32 R8, RZ, RZ, UR8 ;  /* 0x00000008ff087e24 */ /* 0x000fe4000f8e00ff */
[----:B------:R-:W-:Y:S01]  /*0840*/  IMAD.MOV.U32 R9, RZ, RZ, RZ ;  /* 0x000000ffff097224 */ /* 0x000fe200078e00ff */
[----:B-1----:R-:W-:-:S04]  /*0850*/  ISETP.NE.AND P1, PT, R2, 0x1, PT ;  /* 0x000000010200780c */ /* 0x002fc80003f25270 */
[----:B------:R-:W-:-:S09]  /*0860*/  P2R R5, PR, RZ, 0x2 ;  /* 0x00000002ff057803 */ /* 0x000fd20000000000 */
[----:B------:R-:W1:Y:S01]  /*0870*/  @P1 LDC R17, c[0x0][0x10] ;  /* 0x00000400ff111b82 */ /* 0x000e620000000800 */
[----:B------:R-:W-:Y:S02]  /*0880*/  @P1 IMAD.MOV.U32 R5, RZ, RZ, RZ ;  /* 0x000000ffff051224 */ /* 0x000fe400078e00ff */
[----:B------:R-:W-:-:S05]  /*0890*/  @P1 IMAD.MOV.U32 R13, RZ, RZ, RZ ;  /* 0x000000ffff0d1224 */ /* 0x000fca00078e00ff */
[----:B------:R-:W2:Y:S01]  /*08a0*/  @!P1 LDC R11, c[0x0][0xc] ;  /* 0x00000300ff0b9b82 */ /* 0x000ea20000000800 */
[----:B-1----:R-:W-:-:S04]  /*08b0*/  @P1 IMAD.WIDE.U32 R16, R17, UR8, R4 ;  /* 0x0000000811101c25 */ /* 0x002fc8000f8e0004 */
[----:B------:R-:W-:Y:S02]  /*08c0*/  @P1 IMAD.IADD R17, R17, 0x1, R13 ;  /* 0x0000000111111824 */ /* 0x000fe400078e020d */
[----:B--2---:R-:W-:-:S04]  /*08d0*/  @!P1 IMAD.WIDE.U32 R8, R4, R11, R8 ;  /* 0x0000000b04089225 */ /* 0x004fc800078e0008 */
[----:B------:R-:W-:Y:S02]  /*08e0*/  @!P1 IMAD.MOV.U32 R16, RZ, RZ, R8 ;  /* 0x000000ffff109224 */ /* 0x000fe400078e0008 */
[----:B------:R-:W-:Y:S01]  /*08f0*/  @!P1 IMAD.MOV.U32 R17, RZ, RZ, R9 ;  /* 0x000000ffff119224 */ /* 0x000fe200078e0009 */
[----:B------:R-:W-:Y:S06]  /*0900*/  @!P2 BRA `(.L_x_5) ;  /* 0x00000000000ca947 */ /* 0x000fec0003800000 */
[----:B------:R-:W-:Y:S01]  /*0910*/  UCGABAR_WAIT ;  /* 0x0000000000007dc7 */ /* 0x000fe20008000000 */
[----:B------:R-:W-:Y:S01]  /*0920*/  CCTL.IVALL ;  /* 0x00000000ff00798f */ /* 0x000fe20002000000 */
[----:B------:R-:W-:Y:S05]  /*0930*/  BRA `(.L_x_6) ;  /* 0x0000000000047947 */ /* 0x000fea0003800000 */
.L_x_5:
[----:B------:R-:W-:Y:S06]  /*0940*/  BAR.SYNC.DEFER_BLOCKING 0x0 ;  /* 0x0000000000007b1d */ /* 0x000fec0000010000 */
.L_x_6:
[----:B------:R-:W-:Y:S05]  /*0950*/  @!P3 BRA `(.L_x_7) ;  /* 0x000000980070b947 */ /* 0x000fea0003800000 */
[----:B------:R-:W-:-:S13]  /*0960*/  ISETP.GT.U32.AND P0, PT, R6, 0x1, PT ;  /* 0x000000010600780c */ /* 0x000fda0003f04070 */
[----:B0-----:R-:W-:Y:S05]  /*0970*/  @P0 EXIT ;  /* 0x000000000000094d */ /* 0x001fea0003800000 */
[----:B------:R-:W-:Y:S01]  /*0980*/  ULDC.64 UR4, c[0x0][0x650] ;  /* 0x0001940000047ab9 */ /* 0x000fe20000000a00 */
[----:B------:R-:W-:Y:S01]  /*0990*/  PRMT R0, RZ, 0x7610, R0 ;  /* 0x00007610ff007816 */ /* 0x000fe20000000000 */
[----:B------:R-:W-:Y:S01]  /*09a0*/  IMAD.MOV.U32 R154, RZ, RZ, -0x1 ;  /* 0xffffffffff9a7424 */ /* 0x000fe200078e00ff */
[----:B------:R-:W-:Y:S01]  /*09b0*/  ISETP.GE.U32.AND P0, PT, R16, UR4, PT ;  /* 0x0000000410007c0c */ /* 0x000fe2000bf06070 */
[----:B------:R-:W-:Y:S02]  /*09c0*/  IMAD.MOV.U32 R153, RZ, RZ, -0x1 ;  /* 0xffffffffff997424 */ /* 0x000fe400078e00ff */
[----:B------:R-:W-:Y:S01]  /*09d0*/  IMAD.MOV.U32 R23, RZ, RZ, -0x1 ;  /* 0xffffffffff177424 */ /* 0x000fe200078e00ff */
[----:B------:R-:W-:-:S13]  /*09e0*/  ISETP.GE.U32.AND.EX P0, PT, R17, UR5, PT, P0 ;  /* 0x0000000511007c0c */ /* 0x000fda000bf06100 */
[----:B------:R-:W-:Y:S05]  /*09f0*/  @P0 BRA `(.L_x_8) ;  /* 0x00000004002c0947 */ /* 0x000fea0003800000 */
[----:B------:R-:W0:Y:S01]  /*0a00*/  LDC.64 R20, c[0x0][0x628] ;  /* 0x00018a00ff147b82 */ /* 0x000e220000000a00 */
[----:B------:R-:W-:Y:S02]  /*0a10*/  IMAD.MOV.U32 R8, RZ, RZ, R16 ;  /* 0x000000ffff087224 */ /* 0x000fe400078e0010 */
[----:B------:R-:W-:-:S05]  /*0a20*/  IMAD.MOV.U32 R9, RZ, RZ, R17 ;  /* 0x000000ffff097224 */ /* 0x000fca00078e0011 */
[----:B------:R-:W1:Y:S08]  /*0a30*/  LDC R0, c[0x0][0x630] ;  /* 0x00018c00ff007b82 */ /* 0x000e700000000800 */
[----:B------:R-:W2:Y:S01]  /*0a40*/  LDC.64 R26, c[0x0][0x620] ;  /* 0x00018800ff1a7b82 */ /* 0x000ea20000000a00 */
[----:B0-----:R-:W-:-:S04]  /*0a50*/  ISETP.NE.U32.AND P0, PT, R20, RZ, PT ;  /* 0x000000ff1400720c */ /* 0x001fc80003f05070 */
[----:B------:R-:W-:-:S13]  /*0a60*/  ISETP.NE.AND.EX P0, PT, R21, RZ, PT, P0 ;  /* 0x000000ff1500720c */ /* 0x000fda0003f05300 */
[----:B-12---:R-:W-:Y:S05]  /*0a70*/  @!P0 BRA `(.L_x_9) ;  /* 0x0000000000288947 */ /* 0x006fea0003800000 */
[----:B------:R-:W0:Y:S02]  /*0a80*/  LDC R13, c[0x0][0x634] ;  /* 0x00018d00ff0d7b82 */ /* 0x000e240000000800 */
[----:B0-----:R-:W-:-:S05]  /*0a90*/  IADD3 R13, P0, R16, R13, RZ ;  /* 0x0000000d100d7210 */ /* 0x001fca0007f1e0ff */
[----:B------:R-:W-:-:S04]  /*0aa0*/  IMAD.X R15, RZ, RZ, R17, P0 ;  /* 0x000000ffff0f7224 */ /* 0x000fc800000e0611 */
[----:B------:R-:W-:-:S04]  /*0ab0*/  IMAD.WIDE.U32 R8, R15, R20, RZ ;  /* 0x000000140f087225 */ /* 0x000fc800078e00ff */
[----:B------:R-:W-:-:S04]  /*0ac0*/  IMAD.WIDE.U32 R10, P0, R13, R21, R8 ;  /* 0x000000150d0a7225 */ /* 0x000fc80007800008 */
[----:B------:R-:W-:-:S04]  /*0ad0*/  IMAD.WIDE.U32 R8, R13, R20, RZ ;  /* 0x000000140d087225 */ /* 0x000fc800078e00ff */
[----:B------:R-:W-:Y:S01]  /*0ae0*/  IMAD.X R13, RZ, RZ, RZ, P0 ;  /* 0x000000ffff0d7224 */ /* 0x000fe200000e06ff */
[----:B------:R-:W-:Y:S01]  /*0af0*/  IADD3 RZ, P0, R9, R10, RZ ;  /* 0x0000000a09ff7210 */ /* 0x000fe20007f1e0ff */
[----:B------:R-:W-:-:S04]  /*0b00*/  IMAD.MOV.U32 R12, RZ, RZ, R11 ;  /* 0x000000ffff0c7224 */ /* 0x000fc800078e000b */
[----:B------:R-:W-:-:S08]  /*0b10*/  IMAD.WIDE.U32.X R8, R15, R21, R12, P0 ;  /* 0x000000150f087225 */ /* 0x000fd000000e040c */
.L_x_9:
[----:B------:R-:W0:Y:S01]  /*0b20*/  LDC.64 R20, c[0x0][0x640] ;  /* 0x00019000ff147b82 */ /* 0x000e220000000a00 */
[--C-:B------:R-:W-:Y:S01]  /*0b30*/  SHF.R.U64 R28, R8, R0, R9.reuse ;  /* 0x00000000081c7219 */ /* 0x100fe20000001209 */
[----:B------:R-:W-:Y:S01]  /*0b40*/  IMAD R30, R7, R24, R4 ;  /* 0x00000018071e7224 */ /* 0x000fe200078e0204 */
[----:B------:R-:W-:Y:S01]  /*0b50*/  SHF.R.U32.HI R0, RZ, R0, R9 ;  /* 0x00000000ff007219 */ /* 0x000fe20000011609 */
[----:B------:R-:W-:Y:S01]  /*0b60*/  IMAD.MOV.U32 R23, RZ, RZ, 0x1 ;  /* 0x00000001ff177424 */ /* 0x000fe200078e00ff */
[----:B------:R-:W-:-:S03]  /*0b70*/  IADD3 R5, P0, RZ, -R28, RZ ;  /* 0x8000001cff057210 */ /* 0x000fc60007f1e0ff */
[----:B------:R-:W1:Y:S02]  /*0b80*/  LDC R6, c[0x0][0x618] ;  /* 0x00018600ff067b82 */ /* 0x000e640000000800 */
[----:B------:R-:W-:-:S04]  /*0b90*/  IMAD.X R9, RZ, RZ, ~R0, P0 ;  /* 0x000000ffff097224 */ /* 0x000fc800000e0e00 */
[-C--:B------:R-:W-:Y:S02]  /*0ba0*/  IMAD R0, R9, R26.reuse, RZ ;  /* 0x0000001a09007224 */ /* 0x080fe400078e02ff */
[----:B------:R-:W2:Y:S01]  /*0bb0*/  LDC R11, c[0x0][0x608] ;  /* 0x00018200ff0b7b82 */ /* 0x000ea20000000800 */
[----:B------:R-:W-:-:S04]  /*0bc0*/  IMAD.WIDE.U32 R8, R5, R26, R16 ;  /* 0x0000001a05087225 */ /* 0x000fc800078e0010 */
[----:B------:R-:W-:-:S03]  /*0bd0*/  IMAD R5, R5, R27, R0 ;  /* 0x0000001b05057224 */ /* 0x000fc600078e0200 */
[----:B------:R-:W3:Y:S01]  /*0be0*/  LDC R12, c[0x0][0x658] ;  /* 0x00019600ff0c7b82 */ /* 0x000ee20000000800 */
[----:B0-----:R-:W-:Y:S01]  /*0bf0*/  ISETP.NE.U32.AND P0, PT, R20, RZ, PT ;  /* 0x000000ff1400720c */ /* 0x001fe20003f05070 */
[----:B------:R-:W-:Y:S02]  /*0c00*/  IMAD.IADD R5, R9, 0x1, R5 ;  /* 0x0000000109057824 */ /* 0x000fe400078e0205 */
[----:B------:R-:W-:Y:S01]  /*0c10*/  IMAD.MOV.U32 R9, RZ, RZ, -0x1 ;  /* 0xffffffffff097424 */ /* 0x000fe200078e00ff */
[----:B------:R-:W-:-:S03]  /*0c20*/  ISETP.NE.AND.EX P0, PT, R21, RZ, PT, P0 ;  /* 0x000000ff1500720c */ /* 0x000fc60003f05300 */
[----:B------:R-:W0:Y:S01]  /*0c30*/  LDC R15, c[0x0][0x600] ;  /* 0x00018000ff0f7b82 */ /* 0x000e220000000800 */
[-CC-:B-1----:R-:W-:Y:S02]  /*0c40*/  SHF.R.U64 R13, R8, R6.reuse, R5.reuse ;  /* 0x00000006080d7219 */ /* 0x182fe40000001205 */
[----:B------:R-:W-:-:S05]  /*0c50*/  SHF.R.U32.HI R0, RZ, R6, R5 ;  /* 0x00000006ff007219 */ /* 0x000fca0000011605 */
[----:B------:R-:W1:Y:S01]  /*0c60*/  LDC R14, c[0x0][0x648] ;  /* 0x00019200ff0e7b82 */ /* 0x000e620000000800 */
[-CC-:B--2---:R-:W-:Y:S02]  /*0c70*/  SHF.R.U64 R27, R13, R11.reuse, R0.reuse ;  /* 0x0000000b0d1b7219 */ /* 0x184fe40000001200 */
[----:B------:R-:W-:-:S05]  /*0c80*/  SHF.R.U32.HI R5, RZ, R11, R0 ;  /* 0x0000000bff057219 */ /* 0x000fca0000011600 */
[----:B------:R-:W2:Y:S01]  /*0c90*/  LDC R26, c[0x0][0x638] ;  /* 0x00018e00ff1a7b82 */ /* 0x000ea20000000800 */
[-CC-:B---3--:R-:W-:Y:S02]  /*0ca0*/  SHF.R.U64 R24, R27, R12.reuse, R5.reuse ;  /* 0x0000000c1b187219 */ /* 0x188fe40000001205 */
[-C--:B------:R-:W-:Y:S02]  /*0cb0*/  SHF.L.U32 R0, R9, R12.reuse, RZ ;  /* 0x0000000c09007219 */ /* 0x080fe400000006ff */
[----:B------:R-:W-:Y:S01]  /*0cc0*/  SHF.R.U32.HI R5, RZ, R12, R5 ;  /* 0x0000000cff057219 */ /* 0x000fe20000011605 */
[----:B------:R-:W-:Y:S01]  /*0cd0*/  IMAD.MOV.U32 R4, RZ, RZ, R24 ;  /* 0x000000ffff047224 */ /* 0x000fe200078e0018 */
[----:B------:R-:W-:Y:S01]  /*0ce0*/  LOP3.LUT R10, RZ, R0, RZ, 0x33, !PT ;  /* 0x00000000ff0a7212 */ /* 0x000fe200078e33ff */
[----:B------:R-:W3:Y:S01]  /*0cf0*/  LDC R25, c[0x0][0x610] ;  /* 0x00018400ff197b82 */ /* 0x000ee20000000800 */
[----:B------:R-:W-:Y:S05]  /*0d00*/  @!P0 BRA `(.L_x_10) ;  /* 0x0000000000288947 */ /* 0x000fea0003800000 */
[----:B------:R-:W4:Y:S02]  /*0d10*/  LDC R9, c[0x0][0x64c] ;  /* 0x00019300ff097b82 */ /* 0x000f240000000800 */
[----:B----4-:R-:W-:-:S05]  /*0d20*/  IADD3 R9, P0, R24, R9, RZ ;  /* 0x0000000918097210 */ /* 0x010fca0007f1e0ff */
        /* <DEDUP_REMOVED lines=8> */
.L_x_10:
[----:B-1----:R-:W-:Y:S01]  /*0db0*/  SHF.R.U64 R4, R4, R14, R5 ;  /* 0x0000000e04047219 */ /* 0x002fe20000001205 */
[----:B0-----:R-:W-:Y:S01]  /*0dc0*/  VIADD R6, R15, 0xffffffff ;  /* 0xffffffff0f067836 */ /* 0x001fe20000000000 */
[----:B------:R-:W-:Y:S01]  /*0dd0*/  SHF.L.U32 R0, R23, R12, RZ ;  /* 0x0000000c17007219 */ /* 0x000fe200000006ff */
[----:B------:R-:W-:Y:S01]  /*0de0*/  IMAD.MOV.U32 R23, RZ, RZ, R28 ;  /* 0x000000ffff177224 */ /* 0x000fe200078e001c */
[----:B------:R-:W-:Y:S01]  /*0df0*/  LOP3.LUT R5, R27, R10, RZ, 0xc0, !PT ;  /* 0x0000000a1b057212 */ /* 0x000fe200078ec0ff */
[----:B------:R-:W-:Y:S01]  /*0e00*/  IMAD.MOV R7, RZ, RZ, -R4 ;  /* 0x000000ffff077224 */ /* 0x000fe200078e0a04 */
[----:B------:R-:W-:Y:S02]  /*0e10*/  SEL R3, R3, R30, !P1 ;  /* 0x0000001e03037207 */ /* 0x000fe40004800000 */
[----:B------:R-:W-:Y:S01]  /*0e20*/  LOP3.LUT R6, R13, R6, RZ, 0xc0, !PT ;  /* 0x000000060d067212 */ /* 0x000fe200078ec0ff */
[----:B------:R-:W-:Y:S02]  /*0e30*/  IMAD R4, R0, R4, R5 ;  /* 0x0000000400047224 */ /* 0x000fe400078e0205 */
[----:B--2---:R-:W-:-:S02]  /*0e40*/  IMAD R0, R7, R26, R24 ;  /* 0x0000001a07007224 */ /* 0x004fc400078e0218 */
[----:B---3--:R-:W-:Y:S02]  /*0e50*/  IMAD R3, R4, R25, R3 ;  /* 0x0000001904037224 */ /* 0x008fe400078e0203 */
[----:B------:R-:W-:Y:S02]  /*0e60*/  IMAD R154, R0, R15, R6 ;  /* 0x0000000f009a7224 */ /* 0x000fe400078e0206 */
[----:B------:R-:W-:-:S03]  /*0e70*/  IMAD.MOV.U32 R4, RZ, RZ, 0x1 ;  /* 0x00000001ff047424 */ /* 0x000fc600078e00ff */
[----:B------:R-:W-:Y:S02]  /*0e80*/  SEL R153, R154, R3, !P1 ;  /* 0x000000039a997207 */ /* 0x000fe40004800000 */
[----:B------:R-:W-:Y:S02]  /*0e90*/  PRMT R0, R4, 0x7610, R0 ;  /* 0x0000761004007816 */ /* 0x000fe40000000000 */
[----:B------:R-:W-:-:S07]  /*0ea0*/  SEL R154, R3, R154, !P1 ;  /* 0x0000009a039a7207 */ /* 0x000fce0004800000 */
.L_x_8:
[----:B------:R-:W-:-:S08]  /*0eb0*/  NOP ;  /* 0x0000000000007918 */ /* 0x000fd00000000000 */
[----:B------:R-:W0:Y:S02]  /*0ec0*/  USETMAXREG.TRY_ALLOC.CTAPOOL UP0, 0xe8 ;  /* 0x000000e8000079c8 */ /* 0x000e240008000600 */
[----:B0-----:R-:W-:-:S13]  /*0ed0*/  PLOP3.LUT P0, PT, PT, PT, UP0, 0x80, 0x0 ;  /* 0x000000000000781c */ /* 0x001fda0003f0f008 */
[----:B------:R-:W-:Y:S05]  /*0ee0*/  @!P0 BRA `(.L_x_8) ;  /* 0xfffffffc00f08947 */ /* 0x000fea000383ffff */
[----:B------:R-:W-:Y:S01]  /*0ef0*/  ULDC.64 UR4, c[0x0][0x598] ;  /* 0x0001660000047ab9 */ /* 0x000fe20000000a00 */
[----:B------:R-:W-:Y:S01]  /*0f00*/  ULDC.64 UR36, c[0x0][0x208] ;  /* 0x0000820000247ab9 */ /* 0x000fe20000000a00 */
[----:B------:R-:W-:-:S04]  /*0f10*/  ISETP.NE.U32.AND P0, PT, RZ, UR4, PT ;  /* 0x00000004ff007c0c */ /* 0x000fc8000bf05070 */
[----:B------:R-:W-:-:S13]  /*0f20*/  ISETP.NE.AND.EX P0, PT, RZ, UR5, PT, P0 ;  /* 0x00000005ff007c0c */ /* 0x000fda000bf05300 */
[----:B------:R-:W-:Y:S05]  /*0f30*/  @!P0 BRA `(.L_x_11) ;  /* 0x00000000001c8947 */ /* 0x000fea0003800000 */
[----:B------:R-:W0:Y:S02]  /*0f40*/  LDC.64 R4, c[0x0][0x598] ;  /* 0x00016600ff047b82 */ /* 0x000e240000000a00 */
[----:B0-----:R-:W2:Y:S02]  /*0f50*/  LDG.E.64 R4, desc[UR36][R4.64] ;  /* 0x0000002404047981 */ /* 0x001ea4000c1e1b00 */
[----:B--2---:R-:W-:-:S04]  /*0f60*/  ISETP.NE.U32.AND P0, PT, R4, RZ, PT ;  /* 0x000000ff0400720c */ /* 0x004fc80003f05070 */
[----:B------:R-:W-:-:S13]  /*0f70*/  ISETP.NE.AND.EX P0, PT, R5, RZ, PT, P0 ;  /* 0x000000ff0500720c */ /* 0x000fda0003f05300 */
[----:B------:R-:W-:Y:S05]  /*0f80*/  @!P0 BRA `(.L_x_11) ;  /* 0x0000000000088947 */ /* 0x000fea0003800000 */
[----:B------:R0:W5:Y:S01]  /*0f90*/  LD.E R155, desc[UR36][R4.64] ;  /* 0x00000024049b7980 */ /* 0x000162000c101900 */
[----:B------:R-:W-:Y:S05]  /*0fa0*/  BRA `(.L_x_12) ;  /* 0x0000000000247947 */ /* 0x000fea0003800000 */
.L_x_11:
[----:B------:R-:W-:Y:S02]  /*0fb0*/  ULDC.64 UR4, c[0x0][0x588] ;  /* 0x0001620000047ab9 */ /* 0x000fe40000000a00 */
[----:B------:R-:W-:-:S04]  /*0fc0*/  ISETP.NE.U32.AND P0, PT, RZ, UR4, PT ;  /* 0x00000004ff007c0c */ /* 0x000fc8000bf05070 */
[----:B------:R-:W-:-:S13]  /*0fd0*/  ISETP.NE.AND.EX P0, PT, RZ, UR5, PT, P0 ;  /* 0x00000005ff007c0c */ /* 0x000fda000bf05300 */
[----:B------:R-:W-:Y:S05]  /*0fe0*/  @!P0 BRA `(.L_x_13) ;  /* 0x00000000000c8947 */ /* 0x000fea0003800000 */
[----:B------:R-:W0:Y:S02]  /*0ff0*/  LDC.64 R4, c[0x0][0x588] ;  /* 0x00016200ff047b82 */ /* 0x000e240000000a00 */
[----:B0-----:R1:W5:Y:S01]  /*1000*/  LDG.E R155, desc[UR36][R4.64] ;  /* 0x00000024049b7981 */ /* 0x001362000c1e1900 */
[----:B------:R-:W-:Y:S05]  /*1010*/  BRA `(.L_x_12) ;  /* 0x0000000000087947 */ /* 0x000fea0003800000 */
.L_x_13:
[----:B------:R-:W-:Y:S02]  /*1020*/  ULDC UR4, c[0x0][0x580] ;  /* 0x0001600000047ab9 */ /* 0x000fe40000000800 */
[----:B------:R-:W-:-:S07]  /*1030*/  IMAD.U32 R155, RZ, RZ, UR4 ;  /* 0x00000004ff9b7e24 */ /* 0x000fce000f8e00ff */
.L_x_12:
[----:B------:R-:W-:Y:S02]  /*1040*/  ULDC.64 UR4, c[0x0][0x5a0] ;  /* 0x0001680000047ab9 */ /* 0x000fe40000000a00 */
[----:B------:R-:W-:-:S04]  /*1050*/  ISETP.NE.U32.AND P0, PT, RZ, UR4, PT ;  /* 0x00000004ff007c0c */ /* 0x000fc8000bf05070 */
[----:B------:R-:W-:-:S13]  /*1060*/  ISETP.NE.AND.EX P0, PT, RZ, UR5, PT, P0 ;  /* 0x00000005ff007c0c */ /* 0x000fda000bf05300 */
[----:B------:R-:W-:Y:S05]  /*1070*/  @!P0 BRA `(.L_x_14) ;  /* 0x00000000001c8947 */ /* 0x000fea0003800000 */
[----:B01----:R-:W0:Y:S02]  /*1080*/  LDC.64 R4, c[0x0][0x5a0] ;  /* 0x00016800ff047b82 */ /* 0x003e240000000a00 */
[----:B0-----:R-:W2:Y:S02]  /*1090*/  LDG.E.64 R4, desc[UR36][R4.64] ;  /* 0x0000002404047981 */ /* 0x001ea4000c1e1b00 */
[----:B--2---:R-:W-:-:S04]  /*10a0*/  ISETP.NE.U32.AND P0, PT, R4, RZ, PT ;  /* 0x000000ff0400720c */ /* 0x004fc80003f05070 */
[----:B------:R-:W-:-:S13]  /*10b0*/  ISETP.NE.AND.EX P0, PT, R5, RZ, PT, P0 ;  /* 0x000000ff0500720c */ /* 0x000fda0003f05300 */
[----:B------:R-:W-:Y:S05]  /*10c0*/  @!P0 BRA `(.L_x_14) ;  /* 0x0000000000088947 */ /* 0x000fea0003800000 */
[----:B------:R0:W5:Y:S01]  /*10d0*/  LD.E R156, desc[UR36][R4.64] ;  /* 0x00000024049c7980 */ /* 0x000162000c101900 */
[----:B------:R-:W-:Y:S05]  /*10e0*/  BRA `(.L_x_15) ;  /* 0x0000000000247947 */ /* 0x000fea0003800000 */
.L_x_14:
[----:B------:R-:W-:Y:S02]  /*10f0*/  ULDC.64 UR4, c[0x0][0x590] ;  /* 0x0001640000047ab9 */ /* 0x000fe40000000a00 */
[----:B------:R-:W-:-:S04]  /*1100*/  ISETP.NE.U32.AND P0, PT, RZ, UR4, PT ;  /* 0x00000004ff007c0c */ /* 0x000fc8000bf05070 */
[----:B------:R-:W-:-:S13]  /*1110*/  ISETP.NE.AND.EX P0, PT, RZ, UR5, PT, P0 ;  /* 0x00000005ff007c0c */ /* 0x000fda000bf05300 */
[----:B------:R-:W-:Y:S05]  /*1120*/  @!P0 BRA `(.L_x_16) ;  /* 0x00000000000c8947 */ /* 0x000fea0003800000 */
[----:B------:R-:W2:Y:S02]  /*1130*/  LDC.64 R156, c[0x0][0x590] ;  /* 0x00016400ff9c7b82 */ /* 0x000ea40000000a00 */
[----:B--2---:R2:W5:Y:S01]  /*1140*/  LDG.E R156, desc[UR36][R156.64] ;  /* 0x000000249c9c7981 */ /* 0x004562000c1e1900 */
[----:B------:R-:W-:Y:S05]  /*1150*/  BRA `(.L_x_15) ;  /* 0x0000000000087947 */ /* 0x000fea0003800000 */
.L_x_16:
[----:B------:R-:W-:Y:S02]  /*1160*/  ULDC UR4, c[0x0][0x584] ;  /* 0x0001610000047ab9 */ /* 0x000fe40000000800 */
[----:B------:R-:W-:-:S07]  /*1170*/  IMAD.U32 R156, RZ, RZ, UR4 ;  /* 0x00000004ff9c7e24 */ /* 0x000fce000f8e00ff */
.L_x_15:
[----:B------:R-:W-:-:S13]  /*1180*/  LOP3.LUT P0, RZ, R0, 0xff, RZ, 0xc0, !PT ;  /* 0x000000ff00ff7812 */ /* 0x000fda000780c0ff */
[----:B------:R-:W-:Y:S05]  /*1190*/  @!P0 EXIT ;  /* 0x000000000000894d */ /* 0x000fea0003800000 */
[----:B------:R-:W-:Y:S01]  /*11a0*/  ULDC UR4, c[0x0][0x28c] ;  /* 0x0000a30000047ab9 */ /* 0x000fe20000000800 */
[----:B--2---:R-:W-:Y:S01]  /*11b0*/  LOP3.LUT R157, R19, 0x1, RZ, 0xfc, !PT ;  /* 0x00000001139d7812 */ /* 0x004fe200078efcff */
[----:B------:R-:W-:Y:S01]  /*11c0*/  UIADD3 UR4, UR4, 0x3f, URZ ;  /* 0x0000003f04047890 */ /* 0x000fe2000fffe03f */
[----:B------:R-:W-:Y:S01]  /*11d0*/  UMOV UR38, URZ ;  /* 0x0000003f00267c82 */ /* 0x000fe20008000000 */
[----:B------:R-:W-:Y:S02]  /*11e0*/  UMOV UR39, URZ ;  /* 0x0000003f00277c82 */ /* 0x000fe40008000000 */
[----:B------:R-:W-:-:S04]  /*11f0*/  USHF.R.S32.HI UR5, URZ, 0x1f, UR4 ;  /* 0x0000001f3f057899 */ /* 0x000fc80008011404 */
[----:B------:R-:W-:-:S04]  /*1200*/  ULEA.HI UR5, UR5, UR4, URZ, 0x6 ;  /* 0x0000000405057291 */ /* 0x000fc8000f8f303f */
[----:B------:R-:W-:-:S12]  /*1210*/  USHF.R.S32.HI UR40, URZ, 0x6, UR5 ;  /* 0x000000063f287899 */ /* 0x000fd80008011405 */
.L_x_292:
[----:B------:R-:W-:Y:S01]  /*1220*/  LOP3.LUT R0, R18, 0x80, RZ, 0xc0, !PT ;  /* 0x0000008012007812 */ /* 0x000fe200078ec0ff */
[----:B--2---:R-:W2:Y:S01]  /*1230*/  S2UR UR7, SR_CgaCtaId ;  /* 0x00000000000779c3 */ /* 0x004ea20000008800 */
[----:B------:R-:W-:Y:S02]  /*1240*/  UMOV UR6, 0x400 ;  /* 0x0000040000067882 */ /* 0x000fe40000000000 */
[----:B------:R-:W-:-:S06]  /*1250*/  SHF.R.U32.HI R0, RZ, 0x7, R0 ;  /* 0x00000007ff007819 */ /* 0x000fcc0000011600 */
[----:B---3--:R-:W3:Y:S01]  /*1260*/  SHFL.IDX PT, R0, R0, RZ, 0x1f ;  /* 0x00001fff00007589 */ /* 0x008ee200000e0000 */
[----:B--2---:R-:W-:Y:S01]  /*1270*/  ULEA UR6, UR7, UR6, 0x18 ;  /* 0x0000000607067291 */ /* 0x004fe2000f8ec03f */
[----:B---3--:R-:W-:-:S13]  /*1280*/  R2UR UR4, R0 ;  /* 0x00000000000472ca */ /* 0x008fda00000e0000 */
[----:B------:R-:W-:-:S04]  /*1290*/  ULEA.HI UR5, UR4, UR4, URZ, 0x1 ;  /* 0x0000000404057291 */ /* 0x000fc8000f8f083f */
[----:B------:R-:W-:-:S04]  /*12a0*/  ULOP3.LUT UR5, UR5, 0x7fffe, URZ, 0xc0, !UPT ;  /* 0x0007fffe05057892 */ /* 0x000fc8000f8ec03f */
[----:B------:R-:W-:-:S03]  /*12b0*/  UIADD3 UR5, UR4, -UR5, URZ ;  /* 0x8000000504057290 */ /* 0x000fc6000fffe03f */
[----:B------:R-:W-:Y:S01]  /*12c0*/  ULDC UR4, c[0x0][0x28c] ;  /* 0x0000a30000047ab9 */ /* 0x000fe20000000800 */
[----:B------:R-:W-:Y:S01]  /*12d0*/  ULEA UR5, UR5, UR6, 0xd ;  /* 0x0000000605057291 */ /* 0x000fe2000f8e683f */
[----:B------:R-:W-:-:S03]  /*12e0*/  ISETP.LT.AND P0, PT, RZ, UR4, PT ;  /* 0x00000004ff007c0c */ /* 0x000fc6000bf01270 */
[----:B------:R-:W-:-:S04]  /*12f0*/  UIADD3 UR5, UR5, 0x100, URZ ;  /* 0x0000010005057890 */ /* 0x000fc8000fffe03f */
[----:B------:R-:W-:-:S04]  /*1300*/  USHF.R.U32.HI UR5, URZ, 0x4, UR5 ;  /* 0x000000043f057899 */ /* 0x000fc80008011605 */
[----:B------:R-:W-:Y:S02]  /*1310*/  ULOP3.LUT UR41, UR5, 0x3fff, URZ, 0xc0, !UPT ;  /* 0x00003fff05297892 */ /* 0x000fe4000f8ec03f */
[----:B-1--45:R-:W-:Y:S10]  /*1320*/  @P0 BRA `(.L_x_17) ;  /* 0x0000000000400947 */ /* 0x032ff40003800000 */
[----:B------:R-:W-:Y:S01]  /*1330*/  MOV R0, 0x0 ;  /* 0x0000000000007802 */ /* 0x000fe20000000f00 */
[----:B------:R-:W-:Y:S01]  /*1340*/  ULDC.64 UR4, c[0x4][0x68] ;  /* 0x01001a0000047ab9 */ /* 0x000fe20000000a00 */
[----:B------:R-:W-:Y:S01]  /*1350*/  ULDC.64 UR6, c[0x4][0x8] ;  /* 0x0100020000067ab9 */ /* 0x000fe20000000a00 */
[----:B01----:R-:W-:Y:S01]  /*1360*/  IMAD.U32 R4, RZ, RZ, UR4 ;  /* 0x00000004ff047e24 */ /* 0x003fe2000f8e00ff */
[----:B------:R0:W1:Y:S01]  /*1370*/  LDC.64 R14, c[0x4][R0] ;  /* 0x01000000000e7b82 */ /* 0x0000620000000a00 */
[----:B------:R-:W-:Y:S01]  /*1380*/  IMAD.U32 R5, RZ, RZ, UR5 ;  /* 0x00000005ff057e24 */ /* 0x000fe2000f8e00ff */
[----:B------:R-:W-:Y:S01]  /*1390*/  ULDC.64 UR4, c[0x4][0x70] ;  /* 0x01001c0000047ab9 */ /* 0x000fe20000000a00 */
[----:B------:R-:W-:Y:S02]  /*13a0*/  IMAD.U32 R10, RZ, RZ, UR6 ;  /* 0x00000006ff0a7e24 */ /* 0x000fe4000f8e00ff */
[----:B------:R-:W-:Y:S02]  /*13b0*/  IMAD.U32 R6, RZ, RZ, UR4 ;  /* 0x00000004ff067e24 */ /* 0x000fe4000f8e00ff */
[----:B------:R-:W-:-:S02]  /*13c0*/  IMAD.U32 R7, RZ, RZ, UR5 ;  /* 0x00000005ff077e24 */ /* 0x000fc4000f8e00ff */
[----:B------:R-:W-:Y:S02]  /*13d0*/  IMAD.U32 R11, RZ, RZ, UR7 ;  /* 0x00000007ff0b7e24 */ /* 0x000fe4000f8e00ff */
[----:B------:R-:W-:Y:S02]  /*13e0*/  IMAD.MOV.U32 R8, RZ, RZ, 0x1e1 ;  /* 0x000001e1ff087424 */ /* 0x000fe400078e00ff */
[----:B------:R-:W-:Y:S02]  /*13f0*/  IMAD.MOV.U32 R12, RZ, RZ, 0x1 ;  /* 0x00000001ff0c7424 */ /* 0x000fe400078e00ff */
[----:B0-----:R-:W-:-:S07]  /*1400*/  IMAD.MOV.U32 R13, RZ, RZ, RZ ;  /* 0x000000ffff0d7224 */ /* 0x001fce00078e00ff */
[----:B------:R-:W-:-:S07]  /*1410*/  LEPC R20, `(.L_x_17) ;  /* 0x000000001014794e */ /* 0x000fce0000000000 */
[----:B-1---5:R-:W-:Y:S05]  /*1420*/  CALL.ABS.NOINC R14 ;  /* 0x000000000e007343 */ /* 0x022fea0003c00000 */
.L_x_17:
[----:B------:R-:W-:-:S13]  /*1430*/  ISETP.NE.AND P0, PT, R157, 0x3, PT ;  /* 0x000000039d00780c */ /* 0x000fda0003f05270 */
[----:B------:R-:W-:Y:S05]  /*1440*/  @!P0 BRA `(.L_x_18) ;  /* 0x0000000000048947 */ /* 0x000fea0003800000 */
[----:B------:R-:W-:Y:S01]  /*1450*/  BPT.TRAP 0x1 ;  /* 0x000000040000795c */ /* 0x000fe20000300000 */
.L_x_18:
[----:B------:R-:W2:Y:S01]  /*1460*/  S2UR UR5, SR_CgaCtaId ;  /* 0x00000000000579c3 */ /* 0x000ea20000008800 */
[----:B------:R-:W-:Y:S01]  /*1470*/  UMOV UR4, 0x400 ;  /* 0x0000040000047882 */ /* 0x000fe20000000000 */
[----:B------:R-:W-:Y:S02]  /*1480*/  IMAD.U32 R0, RZ, RZ, UR38 ;  /* 0x00000026ff007e24 */ /* 0x000fe4000f8e00ff */
[----:B------:R-:W-:-:S03]  /*1490*/  IMAD.U32 R3, RZ, RZ, UR39 ;  /* 0x00000027ff037e24 */ /* 0x000fc6000f8e00ff */
[----:B------:R-:W-:Y:S01]  /*14a0*/  SHF.L.U32 R0, R0, 0x1f, RZ ;  /* 0x0000001f00007819 */ /* 0x000fe200000006ff */
[----:B--2---:R-:W-:-:S06]  /*14b0*/  ULEA UR4, UR5, UR4, 0x18 ;  /* 0x0000000405047291 */ /* 0x004fcc000f8ec03f */
[----:B------:R-:W-:-:S04]  /*14c0*/  IMAD.U32 R6, RZ, RZ, UR4 ;  /* 0x00000004ff067e24 */ /* 0x000fc8000f8e00ff */
[----:B------:R-:W-:-:S04]  /*14d0*/  IMAD R3, R3, 0x8, R6 ;  /* 0x0000000803037824 */ /* 0x000fc800078e0206 */
[----:B------:R2:W3:Y:S01]  /*14e0*/  SYNCS.PHASECHK.TRANS64.TRYWAIT P1, [R3+URZ], R0 ;  /* 0x00000000030075a7 */ /* 0x0004e2000802017f */
[----:B------:R-:W-:Y:S05]  /*14f0*/  @!P0 BRA `(.L_x_19) ;  /* 0x0000000000048947 */ /* 0x000fea0003800000 */
[----:B------:R-:W-:Y:S01]  /*1500*/  BPT.TRAP 0x1 ;  /* 0x000000040000795c */ /* 0x000fe20000300000 */
.L_x_19:
[----:B---3--:R-:W-:Y:S05]  /*1510*/  @P1 BRA `(.L_x_20) ;  /* 0x0000000000081947 */ /* 0x008fea0003800000 */
[----:B------:R-:W3:Y:S02]  /*1520*/  SYNCS.PHASECHK.TRANS64.TRYWAIT P1, [R3+URZ], R0 ;  /* 0x00000000030075a7 */ /* 0x000ee4000802017f */
[----:B---3--:R-:W-:Y:S05]  /*1530*/  @!P1 BRA `(.L_x_21) ;  /* 0x000000a400049947 */ /* 0x008fea0003800000 */
.L_x_20:
[----:B------:R-:W-:-:S04]  /*1540*/  UISETP.LT.AND UP0, UPT, UR40, 0x1, UPT ;  /* 0x000000012800788c */ /* 0x000fc8000bf01270 */
[----:B------:R-:W-:-:S06]  /*1550*/  USEL UR4, UR40, 0x1, UP0 ;  /* 0x0000000128047887 */ /* 0x000fcc0008000000 */
[----:B--23--:R-:W-:Y:S01]  /*1560*/  IMAD.U32 R0, RZ, RZ, UR4 ;  /* 0x00000004ff007e24 */ /* 0x00cfe2000f8e00ff */
[----:B------:R-:W-:Y:S05]  /*1570*/  WARPSYNC.ALL ;  /* 0x0000000000007948 */ /* 0x000fea0003800000 */
[----:B------:R-:W-:-:S04]  /*1580*/  IADD3 R0, -R0, UR40, RZ ;  /* 0x0000002800007c10 */ /* 0x000fc8000fffe1ff */
[----:B------:R-:W-:Y:S02]  /*1590*/  ISETP.GE.AND P1, PT, R0, 0x1, PT ;  /* 0x000000010000780c */ /* 0x000fe40003f26270 */
[----:B------:R-:W-:Y:S01]  /*15a0*/  R2UR UR4, R6 ;  /* 0x00000000060472ca */ /* 0x000fe200000e0000 */
[----:B------:R-:W-:Y:S01]  /*15b0*/  WARPGROUP.ARRIVE ;  /* 0x00000000000079c5 */ /* 0x000fe20000000000 */
[----:B------:R-:W-:Y:S01]  /*15c0*/  UMOV UR9, 0x40000040 ;  /* 0x4000004000097882 */ /* 0x000fe20000000000 */
[----:B------:R-:W-:-:S10]  /*15d0*/  UMOV UR11, 0x40000040 ;  /* 0x40000040000b7882 */ /* 0x000fd40000000000 */
[----:B------:R-:W-:-:S04]  /*15e0*/  UIADD3 UR4, UR4, 0x14100, URZ ;  /* 0x0001410004047890 */ /* 0x000fc8000fffe03f */
[----:B------:R-:W-:-:S04]  /*15f0*/  USHF.R.U32.HI UR4, URZ, 0x4, UR4 ;  /* 0x000000043f047899 */ /* 0x000fc80008011604 */
[----:B------:R-:W-:Y:S02]  /*1600*/  ULOP3.LUT UR5, UR4, 0x3fff, URZ, 0xc0, !UPT ;  /* 0x00003fff04057892 */ /* 0x000fe4000f8ec03f */
[----:B------:R-:W-:Y:S02]  /*1610*/  ULOP3.LUT UR4, UR41, 0x10000, URZ, 0xfc, !UPT ;  /* 0x0001000029047892 */ /* 0x000fe4000f8efc3f */
[----:B------:R-:W-:Y:S02]  /*1620*/  ULOP3.LUT UR5, UR5, 0x10000, URZ, 0xfc, !UPT ;  /* 0x0001000005057892 */ /* 0x000fe4000f8efc3f */
[----:B------:R-:W-:Y:S02]  /*1630*/  ULEA UR6, UR39, UR4, 0xa ;  /* 0x0000000427067291 */ /* 0x000fe4000f8e503f */
[----:B------:R-:W-:-:S05]  /*1640*/  ULEA UR7, UR39, UR5, 0xb ;  /* 0x0000000527077291 */ /* 0x000fca000f8e583f */
[----:B------:R-:W-:Y:S02]  /*1650*/  UMOV UR8, UR6 ;  /* 0x0000000600087c82 */ /* 0x000fe40008000000 */
[----:B------:R-:W-:Y:S02]  /*1660*/  UMOV UR10, UR7 ;  /* 0x00000007000a7c82 */ /* 0x000fe40008000000 */
[----:B------:R-:W-:Y:S01]  /*1670*/  HGMMA.64x256x16.F32 R24, gdesc[UR8], RZ, !UPT, gsb0 ;  /* 0x03e00000081879f0 */ /* 0x000fe2000c0008ff */
[----:B------:R-:W-:Y:S02]  /*1680*/  UIADD3 UR8, UR6, 0x2, URZ ;  /* 0x0000000206087890 */ /* 0x000fe4000fffe03f */
[----:B------:R-:W-:Y:S01]  /*1690*/  UIADD3 UR10, UR7, 0x2, URZ ;  /* 0x00000002070a7890 */ /* 0x000fe2000fffe03f */
[----:B------:R-:W-:Y:S01]  /*16a0*/  UMOV UR9, 0x40000040 ;  /* 0x4000004000097882 */ /* 0x000fe20000000000 */
[----:B------:R-:W-:Y:S01]  /*16b0*/  UMOV UR11, 0x40000040 ;  /* 0x40000040000b7882 */ /* 0x000fe20000000000 */
[----:B------:R-:W-:-:S02]  /*16c0*/  WARPGROUP.DEPBAR.LE gsb0, 0x0 ;  /* 0x00008000000079c5 */ /* 0x000fc40000010000 */
[----:B------:R-:W-:-:S15]  /*16d0*/  WARPGROUP.ARRIVE ;  /* 0x00000000000079c5 */ /* 0x000fde0000000000 */
[----:B------:R-:W-:-:S05]  /*16e0*/  NOP ;  /* 0x0000000000007918 */ /* 0x000fca0000000000 */
[----:B------:R-:W-:Y:S01]  /*16f0*/  HGMMA.64x256x16.F32 R24, gdesc[UR8], R24, gsb0 ;  /* 0x03e00000081879f0 */ /* 0x000fe20008000818 */
[----:B------:R-:W-:Y:S02]  /*1700*/  UIADD3 UR8, UR6, 0x4, URZ ;  /* 0x0000000406087890 */ /* 0x000fe4000fffe03f */
[----:B------:R-:W-:Y:S01]  /*1710*/  UIADD3 UR10, UR7, 0x4, URZ ;  /* 0x00000004070a7890 */ /* 0x000fe2000fffe03f */
[----:B------:R-:W-:Y:S01]  /*1720*/  UMOV UR9, 0x40000040 ;  /* 0x4000004000097882 */ /* 0x000fe20000000000 */
[----:B------:R-:W-:Y:S01]  /*1730*/  UMOV UR11, 0x40000040 ;  /* 0x40000040000b7882 */ /* 0x000fe20000000000 */
[----:B------:R-:W-:Y:S02]  /*1740*/  WARPGROUP.DEPBAR.LE gsb0, 0x0 ;  /* 0x00008000000079c5 */ /* 0x000fe40000010000 */
        /* <DEDUP_REMOVED lines=10> */
[----:B------:R-:W-:Y:S03]  /*17f0*/  HGMMA.64x256x16.F32 R24, gdesc[UR8], R24, gsb0 ;  /* 0x03e00000081879f0 */ /* 0x000fe60008000818 */
[----:B------:R-:W-:Y:S02]  /*1800*/  WARPGROUP.DEPBAR.LE gsb0, 0x0 ;  /* 0x00008000000079c5 */ /* 0x000fe40000010000 */
[----:B------:R-:W-:Y:S05]  /*1810*/  @!P1 BRA `(.L_x_22) ;  /* 0x0000000400309947 */ /* 0x000fea0003800000 */
[----:B------:R-:W-:Y:S02]  /*1820*/  UIADD3 UR6, UR39, 0x1, URZ ;  /* 0x0000000127067890 */ /* 0x000fe4000fffe03f */
[----:B------:R-:W-:Y:S02]  /*1830*/  IMAD.U32 R3, RZ, RZ, UR39 ;  /* 0x00000027ff037e24 */ /* 0x000fe4000f8e00ff */
[----:B------:R-:W-:-:S04]  /*1840*/  UISETP.NE.AND UP0, UPT, UR6, 0x5, UPT ;  /* 0x000000050600788c */ /* 0x000fc8000bf05270 */
[----:B------:R-:W-:Y:S02]  /*1850*/  USEL UR7, URZ, 0x1, UP0 ;  /* 0x000000013f077887 */ /* 0x000fe40008000000 */
[----:B------:R-:W-:Y:S02]  /*1860*/  USEL UR6, UR6, URZ, UP0 ;  /* 0x0000003f06067287 */ /* 0x000fe40008000000 */
[----:B------:R-:W-:-:S06]  /*1870*/  ULOP3.LUT UR7, UR38, UR7, URZ, 0x3c, !UPT ;  /* 0x0000000726077292 */ /* 0x000fcc000f8e3c3f */
[----:B------:R-:W-:-:S07]  /*1880*/  IMAD.U32 R7, RZ, RZ, UR7 ;  /* 0x00000007ff077e24 */ /* 0x000fce000f8e00ff */
.L_x_29:
[----:B------:R-:W-:Y:S05]  /*1890*/  @!P0 BRA `(.L_x_23) ;  /* 0x0000000000048947 */ /* 0x000fea0003800000 */
[----:B------:R-:W-:Y:S01]  /*18a0*/  BPT.TRAP 0x1 ;  /* 0x000000040000795c */ /* 0x000fe20000300000 */
.L_x_23:
[----:B------:R-:W2:Y:S01]  /*18b0*/  S2UR UR8, SR_CgaCtaId ;  /* 0x00000000000879c3 */ /* 0x000ea20000008800 */
[----:B------:R-:W-:Y:S01]  /*18c0*/  UMOV UR7, 0x400 ;  /* 0x0000040000077882 */ /* 0x000fe20000000000 */
[----:B01----:R-:W-:Y:S01]  /*18d0*/  IMAD.U32 R5, RZ, RZ, UR6 ;  /* 0x00000006ff057e24 */ /* 0x003fe2000f8e00ff */
[----:B------:R-:W-:Y:S01]  /*18e0*/  SHF.L.U32 R4, R7, 0x1f, RZ ;  /* 0x0000001f07047819 */ /* 0x000fe200000006ff */
[----:B--2---:R-:W-:-:S06]  /*18f0*/  ULEA UR7, UR8, UR7, 0x18 ;  /* 0x0000000708077291 */ /* 0x004fcc000f8ec03f */
[----:B------:R-:W-:-:S04]  /*1900*/  IMAD.U32 R6, RZ, RZ, UR7 ;  /* 0x00000007ff067e24 */ /* 0x000fc8000f8e00ff */
[----:B------:R-:W-:-:S04]  /*1910*/  IMAD R5, R5, 0x8, R6 ;  /* 0x0000000805057824 */ /* 0x000fc800078e0206 */
[----:B------:R0:W1:Y:S01]  /*1920*/  SYNCS.PHASECHK.TRANS64.TRYWAIT P1, [R5+URZ], R4 ;  /* 0x00000004050075a7 */ /* 0x000062000802017f */
[----:B------:R-:W-:Y:S05]  /*1930*/  @!P0 BRA `(.L_x_24) ;  /* 0x0000000000048947 */ /* 0x000fea0003800000 */
[----:B------:R-:W-:Y:S01]  /*1940*/  BPT.TRAP 0x1 ;  /* 0x000000040000795c */ /* 0x000fe20000300000 */
.L_x_24:
[----:B-1----:R-:W-:Y:S05]  /*1950*/  @P1 BRA `(.L_x_25) ;  /* 0x0000000000081947 */ /* 0x002fea0003800000 */
[----:B------:R-:W1:Y:S02]  /*1960*/  SYNCS.PHASECHK.TRANS64.TRYWAIT P1, [R5+URZ], R4 ;  /* 0x00000004050075a7 */ /* 0x000e64000802017f */
[----:B-1----:R-:W-:Y:S05]  /*1970*/  @!P1 BRA `(.L_x_26) ;  /* 0x000000a000089947 */ /* 0x002fea0003800000 */
.L_x_25:
[----:B------:R-:W-:Y:S01]  /*1980*/  ULEA UR7, UR6, UR4, 0xa ;  /* 0x0000000406077291 */ /* 0x000fe2000f8e503f */
[----:B------:R-:W-:Y:S01]  /*1990*/  WARPGROUP.ARRIVE ;  /* 0x00000000000079c5 */ /* 0x000fe20000000000 */
[----:B------:R-:W-:Y:S01]  /*19a0*/  ULEA UR12, UR6, UR5, 0xb ;  /* 0x00000005060c7291 */ /* 0x000fe2000f8e583f */
[----:B------:R-:W-:Y:S01]  /*19b0*/  UMOV UR9, 0x40000040 ;  /* 0x4000004000097882 */ /* 0x000fe20000000000 */
[----:B------:R-:W-:-:S03]  /*19c0*/  UMOV UR11, 0x40000040 ;  /* 0x40000040000b7882 */ /* 0x000fc60000000000 */
[----:B------:R-:W-:Y:S02]  /*19d0*/  UMOV UR8, UR7 ;  /* 0x0000000700087c82 */ /* 0x000fe40008000000 */
[----:B------:R-:W-:Y:S02]  /*19e0*/  UMOV UR10, UR12 ;  /* 0x0000000c000a7c82 */ /* 0x000fe40008000000 */
[----:B------:R-:W-:Y:S01]  /*19f0*/  HGMMA.64x256x16.F32 R24, gdesc[UR8], R24, gsb0 ;  /* 0x03e00000081879f0 */ /* 0x000fe20008000818 */
        /* <DEDUP_REMOVED lines=26> */
[----:B------:R-:W-:Y:S01]  /*1ba0*/  BPT.TRAP 0x1 ;  /* 0x000000040000795c */ /* 0x000fe20000300000 */
.L_x_27:
[----:B------:R-:W-:-:S13]  /*1bb0*/  ISETP.NE.AND P1, PT, R22, RZ, PT ;  /* 0x000000ff1600720c */ /* 0x000fda0003f25270 */
[----:B01----:R-:W-:-:S04]  /*1bc0*/  @P1 IMAD R4, R3, 0x8, R6 ;  /* 0x0000000803041824 */ /* 0x003fc800078e0206 */
[----:B------:R-:W-:-:S05]  /*1bd0*/  @P1 VIADD R5, R4, 0x28 ;  /* 0x0000002804051836 */ /* 0x000fca0000000000 */
[----:B------:R-:W-:-:S04]  /*1be0*/  @P1 PRMT R5, R152, 0x654, R5 ;  /* 0x0000065498051816 */ /* 0x000fc80000000005 */
[----:B------:R0:W-:Y:S01]  /*1bf0*/  @P1 SYNCS.ARRIVE.TRANS64.RED.A1T0 RZ, [R5+URZ], RZ ;  /* 0x000000ff05ff19a7 */ /* 0x0001e2000810043f */
[----:B------:R-:W-:-:S13]  /*1c00*/  ISETP.GT.U32.AND P1, PT, R19, 0x1, PT ;  /* 0x000000011300780c */ /* 0x000fda0003f24070 */
[----:B0-----:R-:W-:Y:S05]  /*1c10*/  @P1 BRA `(.L_x_28) ;  /* 0x0000000000041947 */ /* 0x001fea0003800000 */
[----:B------:R-:W-:Y:S01]  /*1c20*/  BPT.TRAP 0x1 ;  /* 0x000000040000795c */ /* 0x000fe20000300000 */
.L_x_28:
[----:B------:R-:W-:Y:S01]  /*1c30*/  UIADD3 UR6, UR6, 0x1, URZ ;  /* 0x0000000106067890 */ /* 0x000fe2000fffe03f */
[C---:B------:R-:W-:Y:S01]  /*1c40*/  ISETP.GT.AND P2, PT, R0.reuse, 0x1, PT ;  /* 0x000000010000780c */ /* 0x040fe20003f44270 */
[----:B------:R-:W-:Y:S02]  /*1c50*/  VIADD R3, R3, 0x1 ;  /* 0x0000000103037836 */ /* 0x000fe40000000000 */
[----:B------:R-:W-:Y:S01]  /*1c60*/  UISETP.NE.AND UP0, UPT, UR6, 0x5, UPT ;  /* 0x000000050600788c */ /* 0x000fe2000bf05270 */
[----:B------:R-:W-:Y:S02]  /*1c70*/  VIADD R0, R0, 0xffffffff ;  /* 0xffffffff00007836 */ /* 0x000fe40000000000 */
[C---:B------:R-:W-:Y:S01]  /*1c80*/  ISETP.NE.AND P1, PT, R3.reuse, 0x5, PT ;  /* 0x000000050300780c */ /* 0x040fe20003f25270 */
[----:B------:R-:W-:Y:S02]  /*1c90*/  USEL UR7, URZ, 0x1, UP0 ;  /* 0x000000013f077887 */ /* 0x000fe40008000000 */
[----:B------:R-:W-:Y:S01]  /*1ca0*/  USEL UR6, UR6, URZ, UP0 ;  /* 0x0000003f06067287 */ /* 0x000fe20008000000 */
[----:B------:R-:W-:-:S03]  /*1cb0*/  SEL R3, R3, RZ, P1 ;  /* 0x000000ff03037207 */ /* 0x000fc60000800000 */
[----:B------:R-:W-:Y:S01]  /*1cc0*/  LOP3.LUT R7, R7, UR7, RZ, 0x3c, !PT ;  /* 0x0000000707077c12 */ /* 0x000fe2000f8e3cff */
[----:B------:R-:W-:Y:S07]  /*1cd0*/  @P2 BRA `(.L_x_29) ;  /* 0xfffffff800ec2947 */ /* 0x000fee000383ffff */
.L_x_22:
[----:B------:R-:W2:Y:S02]  /*1ce0*/  LDC R0, c[0x0][0x28c] ;  /* 0x0000a300ff007b82 */ /* 0x000ea40000000800 */
[----:B--2---:R-:W-:-:S13]  /*1cf0*/  ISETP.GE.AND P1, PT, R0, 0x1, PT ;  /* 0x000000010000780c */ /* 0x004fda0003f26270 */
[----:B------:R-:W-:Y:S05]  /*1d00*/  @!P1 BRA `(.L_x_30) ;  /* 0x0000000000509947 */ /* 0x000fea0003800000 */
[----:B------:R-:W-:Y:S05]  /*1d10*/  @!P0 BRA `(.L_x_31) ;  /* 0x0000000000048947 */ /* 0x000fea0003800000 */
[----:B------:R-:W-:Y:S01]  /*1d20*/  BPT.TRAP 0x1 ;  /* 0x000000040000795c */ /* 0x000fe20000300000 */
.L_x_31:
[----:B------:R-:W-:Y:S01]  /*1d30*/  ISETP.NE.AND P0, PT, R22, RZ, PT ;  /* 0x000000ff1600720c */ /* 0x000fe20003f05270 */
[----:B------:R-:W-:Y:S01]  /*1d40*/  BSSY B0, `(.L_x_32) ;  /* 0x000000e000007945 */ /* 0x000fe20003800000 */
[----:B------:R-:W-:-:S11]  /*1d50*/  ISETP.GT.U32.AND P1, PT, R19, 0x1, PT ;  /* 0x000000011300780c */ /* 0x000fd60003f24070 */
[----:B------:R-:W-:Y:S05]  /*1d60*/  @!P0 BRA `(.L_x_33) ;  /* 0x00000000002c8947 */ /* 0x000fea0003800000 */
[----:B------:R-:W-:-:S04]  /*1d70*/  UISETP.LT.AND UP0, UPT, UR40, 0x1, UPT ;  /* 0x000000012800788c */ /* 0x000fc8000bf01270 */
[----:B------:R-:W-:-:S04]  /*1d80*/  USEL UR6, UR40, 0x1, UP0 ;  /* 0x0000000128067887 */ /* 0x000fc80008000000 */
[----:B------:R-:W-:-:S04]  /*1d90*/  UIADD3 UR6, UR39, UR40, -UR6 ;  /* 0x0000002827067290 */ /* 0x000fc8000fffe806 */
[----:B------:R-:W-:-:S04]  /*1da0*/  UIMAD.WIDE.U32 UR4, UR6, -0x33333333, URZ ;  /* 0xcccccccd060478a5 */ /* 0x000fc8000f8e003f */
[----:B------:R-:W-:-:S04]  /*1db0*/  USHF.R.U32.HI UR4, URZ, 0x2, UR5 ;  /* 0x000000023f047899 */ /* 0x000fc80008011605 */
[----:B------:R-:W-:-:S06]  /*1dc0*/  UIMAD UR6, UR4, -0x5, UR6 ;  /* 0xfffffffb040678a4 */ /* 0x000fcc000f8e0206 */
[----:B------:R-:W-:-:S04]  /*1dd0*/  IMAD.U32 R3, RZ, RZ, UR6 ;  /* 0x00000006ff037e24 */ /* 0x000fc8000f8e00ff */
[----:B------:R-:W-:-:S04]  /*1de0*/  IMAD R0, R3, 0x8, R6 ;  /* 0x0000000803007824 */ /* 0x000fc800078e0206 */
[----:B------:R-:W-:-:S05]  /*1df0*/  VIADD R3, R0, 0x28 ;  /* 0x0000002800037836 */ /* 0x000fca0000000000 */
[----:B------:R-:W-:-:S04]  /*1e00*/  PRMT R3, R152, 0x654, R3 ;  /* 0x0000065498037816 */ /* 0x000fc80000000003 */
[----:B------:R2:W-:Y:S03]  /*1e10*/  SYNCS.ARRIVE.TRANS64.RED.A1T0 RZ, [R3+URZ], RZ ;  /* 0x000000ff03ff79a7 */ /* 0x0005e6000810043f */
.L_x_33:
[----:B------:R-:W-:Y:S05]  /*1e20*/  BSYNC B0 ;  /* 0x0000000000007941 */ /* 0x000fea0003800000 */
.L_x_32:
[----:B------:R-:W-:Y:S05]  /*1e30*/  @P1 BRA `(.L_x_30) ;  /* 0x0000000000041947 */ /* 0x000fea0003800000 */
[----:B------:R-:W-:Y:S01]  /*1e40*/  BPT.TRAP 0x1 ;  /* 0x000000040000795c */ /* 0x000fe20000300000 */
.L_x_30:
[----:B------:R-:W3:Y:S01]  /*1e50*/  LDC R6, c[0x0][0x288] ;  /* 0x0000a200ff067b82 */ /* 0x000ee20000000800 */
[--C-:B------:R-:W-:Y:S01]  /*1e60*/  SHF.R.U32.HI R0, RZ, 0x2, R18.reuse ;  /* 0x00000002ff007819 */ /* 0x100fe20000011612 */
[----:B------:R-:W-:Y:S01]  /*1e70*/  UIADD3 UR39, UR40, UR39, URZ ;  /* 0x0000002728277290 */ /* 0x000fe2000fffe03f */
[----:B01----:R-:W-:Y:S01]  /*1e80*/  SHF.R.U32.HI R5, RZ, 0x7, R18 ;  /* 0x00000007ff057819 */ /* 0x003fe20000011612 */
[----:B------:R-:W-:Y:S01]  /*1e90*/  ULDC UR7, c[0x0][0x284] ;  /* 0x0000a10000077ab9 */ /* 0x000fe20000000800 */
[----:B------:R-:W-:Y:S01]  /*1ea0*/  LOP3.LUT R4, R18, 0x60, RZ, 0xc0, !PT ;  /* 0x0000006012047812 */ /* 0x000fe200078ec0ff */
[----:B------:R-:W-:Y:S01]  /*1eb0*/  UISETP.GT.U32.AND UP0, UPT, UR39, 0x4, UPT ;  /* 0x000000042700788c */ /* 0x000fe2000bf04070 */
[----:B--2---:R-:W-:Y:S01]  /*1ec0*/  LOP3.LUT R3, R0, 0x7, RZ, 0xc0, !PT ;  /* 0x0000000700037812 */ /* 0x004fe200078ec0ff */
[----:B------:R-:W-:Y:S01]  /*1ed0*/  UISETP.GE.U32.AND UP1, UPT, UR40, 0x5, UPT ;  /* 0x000000052800788c */ /* 0x000fe2000bf26070 */
[----:B------:R-:W-:Y:S01]  /*1ee0*/  LOP3.LUT R0, R5, 0x1, RZ, 0xc0, !PT ;  /* 0x0000000105007812 */ /* 0x000fe200078ec0ff */
[----:B------:R-:W-:Y:S01]  /*1ef0*/  UISETP.LT.U32.AND UP0, UPT, UR40, 0x5, UP0 ;  /* 0x000000052800788c */ /* 0x000fe20008701070 */
[----:B------:R-:W-:Y:S01]  /*1f00*/  SHF.R.U32.HI R10, RZ, 0x1, R4 ;  /* 0x00000001ff0a7819 */ /* 0x000fe20000011604 */
[----:B------:R-:W-:Y:S01]  /*1f10*/  IMAD.SHL.U32 R4, R18, 0x2, RZ ;  /* 0x0000000212047824 */ /* 0x000fe200078e00ff */
[----:B------:R-:W-:Y:S01]  /*1f20*/  SHF.R.S32.HI R21, RZ, 0x1f, R23 ;  /* 0x0000001fff157819 */ /* 0x000fe20000011417 */
[----:B------:R-:W-:Y:S01]  /*1f30*/  IMAD.SHL.U32 R8, R0, 0x40, RZ ;  /* 0x0000004000087824 */ /* 0x000fe200078e00ff */
[--C-:B------:R-:W-:Y:S01]  /*1f40*/  IADD3 R5, RZ, -R10, -R3.reuse ;  /* 0x8000000aff057210 */ /* 0x100fe20007ffe803 */
[----:B------:R-:W-:Y:S01]  /*1f50*/  ULDC.64 UR8, c[0x0][0x5d0] ;  /* 0x0001740000087ab9 */ /* 0x000fe20000000a00 */
[----:B------:R-:W-:Y:S01]  /*1f60*/  LOP3.LUT R4, R4, 0x6, RZ, 0xc0, !PT ;  /* 0x0000000604047812 */ /* 0x000fe200078ec0ff */
[----:B------:R-:W-:Y:S01]  /*1f70*/  UIMAD.WIDE.U32 UR4, UR39, -0x33333333, URZ ;  /* 0xcccccccd270478a5 */ /* 0x000fe2000f8e003f */
[----:B------:R-:W-:Y:S01]  /*1f80*/  LOP3.LUT R3, R8, 0x40, R3, 0xe2, !PT ;  /* 0x0000004008037812 */ /* 0x000fe200078ee203 */
[----:B------:R-:W-:Y:S01]  /*1f90*/  IMAD R11, R0, -0x40, R5 ;  /* 0xffffffc0000b7824 */ /* 0x000fe200078e0205 */
[----:B------:R-:W-:Y:S01]  /*1fa0*/  LOP3.LUT R0, R18, 0x3, RZ, 0xc0, !PT ;  /* 0x0000000312007812 */ /* 0x000fe200078ec0ff */
[----:B------:R-:W-:Y:S01]  /*1fb0*/  USEL UR6, URZ, 0x1, !UP0 ;  /* 0x000000013f067887 */ /* 0x000fe2000c000000 */
[----:B------:R-:W-:Y:S01]  /*1fc0*/  PRMT R8, R4, 0x6540, R153 ;  /* 0x0000654004087816 */ /* 0x000fe20000000099 */
[----:B------:R-:W-:Y:S01]  /*1fd0*/  IMAD.SHL.U32 R153, R153, 0x100, RZ ;  /* 0x0000010099997824 */ /* 0x000fe200078e00ff */
[----:B------:R-:W-:Y:S01]  /*1fe0*/  USHF.R.U32.HI UR4, URZ, 0x2, UR5 ;  /* 0x000000023f047899 */ /* 0x000fe20008011605 */
[----:B---3--:R-:W-:Y:S01]  /*1ff0*/  IMAD R12, R0, -0x2, R6 ;  /* 0xfffffffe000c7824 */ /* 0x008fe200078e0206 */
[----:B------:R-:W-:Y:S01]  /*2000*/  SHF.R.S32.HI R9, RZ, 0x1f, R8 ;  /* 0x0000001fff097819 */ /* 0x000fe20000011408 */
[C---:B------:R-:W-:Y:S01]  /*2010*/  IMAD.SHL.U32 R0, R154.reuse, 0x80, RZ ;  /* 0x000000809a007824 */ /* 0x040fe200078e00ff */
[----:B------:R-:W-:Y:S01]  /*2020*/  ISETP.GE.AND P0, PT, R153, R6, PT ;  /* 0x000000069900720c */ /* 0x000fe20003f06270 */
[----:B------:R-:W-:Y:S01]  /*2030*/  IMAD R4, R21, UR8, RZ ;  /* 0x0000000815047c24 */ /* 0x000fe2000f8e02ff */
[----:B------:R-:W-:Y:S01]  /*2040*/  ULOP3.LUT UR38, UR38, UR6, URZ, 0x3c, !UPT ;  /* 0x0000000626267292 */ /* 0x000fe2000f8e3c3f */
[----:B------:R-:W-:Y:S01]  /*2050*/  IMAD.WIDE R6, R154, 0x80, RZ ;  /* 0x000000809a067825 */ /* 0x000fe200078e02ff */
[C---:B------:R-:W-:Y:S01]  /*2060*/  ISETP.GE.OR P0, PT, R0.reuse, UR7, P0 ;  /* 0x0000000700007c0c */ /* 0x040fe20008706670 */
[----:B------:R-:W-:Y:S01]  /*2070*/  UIMAD UR39, UR4, -0x5, UR39 ;  /* 0xfffffffb042778a4 */ /* 0x000fe2000f8e0227 */
[----:B------:R-:W-:Y:S01]  /*2080*/  IADD3 R0, -R0, UR7, R11 ;  /* 0x0000000700007c10 */ /* 0x000fe2000fffe10b */
[C---:B------:R-:W-:Y:S01]  /*2090*/  IMAD R13, R23.reuse, UR9, R4 ;  /* 0x00000009170d7c24 */ /* 0x040fe2000f8e0204 */
[----:B------:R-:W-:Y:S01]  /*20a0*/  @UP1 ULOP3.LUT UR38, UR38, 0x1, UR4, 0x78, !UPT ;  /* 0x0000000126261892 */ /* 0x000fe2000f8e7804 */
[----:B------:R-:W-:Y:S01]  /*20b0*/  IMAD.WIDE.U32 R4, R23, UR8, R8 ;  /* 0x0000000817047c25 */ /* 0x000fe2000f8e0008 */
[----:B------:R-:W-:-:S03]  /*20c0*/  LOP3.LUT R169, R6, R3, R10, 0xfe, !PT ;  /* 0x0000000306a97212 */ /* 0x000fc600078efe0a */
[----:B------:R-:W-:Y:S02]  /*20d0*/  IMAD.IADD R5, R5, 0x1, R13 ;  /* 0x0000000105057824 */ /* 0x000fe400078e020d */
[----:B------:R-:W-:Y:S02]  /*20e0*/  IMAD.IADD R3, R12, 0x1, -R153 ;  /* 0x000000010c037824 */ /* 0x000fe400078e0a99 */
[----:B------:R-:W-:Y:S01]  /*20f0*/  IMAD.MOV.U32 R154, RZ, RZ, -0x1 ;  /* 0xffffffffff9a7424 */ /* 0x000fe200078e00ff */
[----:B------:R-:W-:Y:S06]  /*2100*/  @P0 BRA `(.L_x_34) ;  /* 0x0000007800dc0947 */ /* 0x000fec0003800000 */
[----:B------:R-:W0:Y:S01]  /*2110*/  LDC.64 R10, c[0x0][0x5c8] ;  /* 0x00017200ff0a7b82 */ /* 0x000e220000000a00 */
[----:B-----5:R-:W-:Y:S01]  /*2120*/  FSETP.NEU.AND P0, PT, R156, RZ, PT ;  /* 0x000000ff9c00720b */ /* 0x020fe20003f0d000 */
[----:B------:R-:W-:Y:S01]  /*2130*/  BSSY B0, `(.L_x_34) ;  /* 0x00007b4000007945 */ /* 0x000fe20003800000 */
[----:B------:R-:W-:-:S04]  /*2140*/  ISETP.GT.AND P2, PT, R3, RZ, PT ;  /* 0x000000ff0300720c */ /* 0x000fc80003f44270 */
[----:B------:R-:W-:Y:S01]  /*2150*/  ISETP.GT.AND P1, PT, R0, RZ, P2 ;  /* 0x000000ff0000720c */ /* 0x000fe20001724270 */
[-C--:B0-----:R-:W-:Y:S02]  /*2160*/  IMAD R12, R7, R10.reuse, RZ ;  /* 0x0000000a070c7224 */ /* 0x081fe400078e02ff */
[----:B------:R-:W-:-:S04]  /*2170*/  IMAD.WIDE.U32 R160, R169, R10, R4 ;  /* 0x0000000aa9a07225 */ /* 0x000fc800078e0004 */
[----:B------:R-:W-:-:S04]  /*2180*/  IMAD R5, R169, R11, R12 ;  /* 0x0000000ba9057224 */ /* 0x000fc800078e020c */
[----:B------:R-:W-:Y:S01]  /*2190*/  IMAD.IADD R153, R161, 0x1, R5 ;  /* 0x00000001a1997824 */ /* 0x000fe200078e0205 */
[----:B------:R-:W-:Y:S06]  /*21a0*/  @!P0 BRA `(.L_x_35) ;  /* 0x0000005400988947 */ /* 0x000fec0003800000 */
[----:B------:R-:W0:Y:S01]  /*21b0*/  LDC.64 R14, c[0x0][0x5b8] ;  /* 0x00016e00ff0e7b82 */ /* 0x000e220000000a00 */
[----:B------:R-:W-:-:S07]  /*21c0*/  ULDC.64 UR4, c[0x0][0x5c0] ;  /* 0x0001700000047ab9 */ /* 0x000fce0000000a00 */
[----:B------:R-:W1:Y:S08]  /*21d0*/  LDC.64 R166, c[0x0][0x5b0] ;  /* 0x00016c00ffa67b82 */ /* 0x000e700000000a00 */
[----:B------:R-:W2:Y:S01]  /*21e0*/  LDC.64 R12, c[0x0][0x5a8] ;  /* 0x00016a00ff0c7b82 */ /* 0x000ea20000000a00 */
[-C--:B0-----:R-:W-:Y:S02]  /*21f0*/  IMAD R4, R21, R14.reuse, RZ ;  /* 0x0000000e15047224 */ /* 0x081fe400078e02ff */
[----:B------:R-:W-:-:S04]  /*2200*/  IMAD.WIDE.U32 R162, R23, R14, R8 ;  /* 0x0000000e17a27225 */ /* 0x000fc800078e0008 */
[----:B------:R-:W-:Y:S02]  /*2210*/  IMAD R161, R23, R15, R4 ;  /* 0x0000000f17a17224 */ /* 0x000fe400078e0204 */
[-C--:B-1----:R-:W-:Y:S02]  /*2220*/  IMAD R6, R7, R166.reuse, RZ ;  /* 0x000000a607067224 */ /* 0x082fe400078e02ff */
[----:B------:R-:W-:Y:S02]  /*2230*/  IMAD.IADD R21, R163, 0x1, R161 ;  /* 0x00000001a3157824 */ /* 0x000fe400078e02a1 */
[----:B------:R-:W-:Y:S02]  /*2240*/  IMAD.MOV.U32 R20, RZ, RZ, R162 ;  /* 0x000000ffff147224 */ /* 0x000fe400078e00a2 */
[C---:B------:R-:W-:Y:S02]  /*2250*/  IMAD R165, R169.reuse, R167, R6 ;  /* 0x000000a7a9a57224 */ /* 0x040fe400078e0206 */
[----:B------:R-:W-:-:S04]  /*2260*/  IMAD.WIDE.U32 R4, R169, R166, R20 ;  /* 0x000000a6a9047225 */ /* 0x000fc800078e0014 */
[----:B------:R-:W-:Y:S01]  /*2270*/  IMAD.IADD R5, R5, 0x1, R165 ;  /* 0x0000000105057824 */ /* 0x000fe200078e02a5 */
[----:B--2---:R-:W-:-:S04]  /*2280*/  LEA R6, P0, R4, R12, 0x1 ;  /* 0x0000000c04067211 */ /* 0x004fc800078008ff */
[----:B------:R-:W-:-:S05]  /*2290*/  LEA.HI.X R7, R4, R13, R5, 0x1, P0 ;  /* 0x0000000d04077211 */ /* 0x000fca00000f0c05 */
[----:B------:R0:W2:Y:S01]  /*22a0*/  @P1 LDG.E.LTC128B.U16 R15, desc[UR36][R6.64] ;  /* 0x00000024060f1981 */ /* 0x0000a2000c1e1520 */
[----:B------:R-:W-:Y:S01]  /*22b0*/  LEA R4, P0, R160, UR4, 0x1 ;  /* 0x00000004a0047c11 */ /* 0x000fe2000f8008ff */
[----:B------:R-:W-:Y:S01]  /*22c0*/  IMAD.WIDE.U32 R158, R169, R166, R8 ;  /* 0x000000a6a99e7225 */ /* 0x000fe200078e0008 */
[----:B------:R-:W-:Y:S03]  /*22d0*/  BSSY B1, `(.L_x_36) ;  /* 0x0000012000017945 */ /* 0x000fe60003800000 */
[----:B------:R-:W-:Y:S02]  /*22e0*/  IMAD.IADD R159, R165, 0x1, R159 ;  /* 0x00000001a59f7824 */ /* 0x000fe400078e029f */
[----:B------:R-:W-:-:S04]  /*22f0*/  IMAD.WIDE.U32 R158, R23, R14, R158 ;  /* 0x0000000e179e7225 */ /* 0x000fc800078e009e */
[----:B0-----:R-:W-:Y:S01]  /*2300*/  IMAD.IADD R7, R161, 0x1, R159 ;  /* 0x00000001a1077824 */ /* 0x001fe200078e029f */
[----:B------:R-:W-:Y:S02]  /*2310*/  LEA R6, P4, R158, R12, 0x1 ;  /* 0x0000000c9e067211 */ /* 0x000fe400078808ff */
[----:B------:R-:W-:Y:S02]  /*2320*/  SHF.L.U64.HI R159, R166, 0x3, R167 ;  /* 0x00000003a69f7819 */ /* 0x000fe400000102a7 */
[----:B------:R-:W-:Y:S01]  /*2330*/  LEA.HI.X R7, R158, R13, R7, 0x1, P4 ;  /* 0x0000000d9e077211 */ /* 0x000fe200020f0c07 */
[----:B------:R-:W-:Y:S02]  /*2340*/  IMAD.SHL.U32 R158, R166, 0x8, RZ ;  /* 0x00000008a69e7824 */ /* 0x000fe400078e00ff */
[----:B--2---:R-:W-:-:S05]  /*2350*/  HADD2.F32 R5, -RZ, R15.H0_H0 ;  /* 0x2000000fff057230 */ /* 0x004fca0000004100 */
[----:B------:R-:W-:-:S04]  /*2360*/  FMUL R5, R5, R156 ;  /* 0x0000009c05057220 */ /* 0x000fc80000400000 */
[----:B------:R-:W-:Y:S01]  /*2370*/  FFMA R24, R24, R155, R5 ;  /* 0x0000009b18187223 */ /* 0x000fe20000000005 */
[----:B------:R-:W-:Y:S02]  /*2380*/  LEA.HI.X R5, R160, UR5, R153, 0x1, P0 ;  /* 0x00000005a0057c11 */ /* 0x000fe400080f0c99 */
[----:B------:R-:W-:Y:S02]  /*2390*/  ISETP.GT.AND P0, PT, R3, 0x1, PT ;  /* 0x000000010300780c */ /* 0x000fe40003f04270 */
[----:B------:R-:W-:Y:S02]  /*23a0*/  F2FP.F16.F32.PACK_AB R24, RZ, R24 ;  /* 0x00000018ff18723e */ /* 0x000fe400000000ff */
[----:B------:R-:W-:-:S03]  /*23b0*/  ISETP.GT.AND P3, PT, R0, RZ, P0 ;  /* 0x000000ff0000720c */ /* 0x000fc60000764270 */
[----:B------:R0:W-:Y:S10]  /*23c0*/  @P1 STG.E.U16 desc[UR36][R4.64], R24 ;  /* 0x0000001804001986 */ /* 0x0001f4000c101524 */
[----:B------:R-:W-:Y:S05]  /*23d0*/  @!P3 BRA `(.L_x_37) ;  /* 0x000000000004b947 */ /* 0x000fea0003800000 */
[----:B------:R1:W5:Y:S02]  /*23e0*/  LDG.E.LTC128B.U16 R15, desc[UR36][R6.64+0x2] ;  /* 0x00000224060f7981 */ /* 0x000364000c1e1520 */
.L_x_37:
[----:B------:R-:W-:Y:S05]  /*23f0*/  BSYNC B1 ;  /* 0x0000000000017941 */ /* 0x000fea0003800000 */
.L_x_36:
[----:B-----5:R-:W-:Y:S01]  /*2400*/  HADD2.F32 R153, -RZ, R15.H0_H0 ;  /* 0x2000000fff997230 */ /* 0x020fe20000004100 */
[----:B------:R-:W-:Y:S01]  /*2410*/  ISETP.GT.AND P2, PT, R0, 0x8, P2 ;  /* 0x000000080000780c */ /* 0x000fe20001744270 */
[----:B------:R-:W-:Y:S01]  /*2420*/  IMAD.WIDE.U32 R158, R169, R166, R158 ;  /* 0x000000a6a99e7225 */ /* 0x000fe200078e009e */
[----:B0-----:R-:W-:-:S03]  /*2430*/  PRMT R24, R15, 0x7610, R24 ;  /* 0x000076100f187816 */ /* 0x001fc60000000018 */
[----:B------:R-:W-:Y:S01]  /*2440*/  FMUL R20, R153, R156 ;  /* 0x0000009c99147220 */ /* 0x000fe20000400000 */
[----:B------:R-:W-:Y:S01]  /*2450*/  IMAD.IADD R165, R165, 0x1, R159 ;  /* 0x00000001a5a57824 */ /* 0x000fe200078e029f */
[----:B------:R-:W-:Y:S02]  /*2460*/  IADD3 R162, P1, R162, R158, RZ ;  /* 0x0000009ea2a27210 */ /* 0x000fe40007f3e0ff */
[----:B------:R-:W-:-:S03]  /*2470*/  FFMA R25, R25, R155, R20 ;  /* 0x0000009b19197223 */ /* 0x000fc60000000014 */
[----:B------:R-:W-:Y:S01]  /*2480*/  IMAD.X R21, R165, 0x1, R21, P1 ;  /* 0x00000001a5157824 */ /* 0x000fe200008e0615 */
[C---:B------:R-:W-:Y:S02]  /*2490*/  LEA R20, P1, R162.reuse, R12, 0x1 ;  /* 0x0000000ca2147211 */ /* 0x040fe400078208ff */
[----:B------:R-:W-:Y:S02]  /*24a0*/  F2FP.F16.F32.PACK_AB R25, RZ, R25 ;  /* 0x00000019ff19723e */ /* 0x000fe400000000ff */
[----:B------:R-:W-:Y:S02]  /*24b0*/  LEA.HI.X R21, R162, R13, R21, 0x1, P1 ;  /* 0x0000000da2157211 */ /* 0x000fe400008f0c15 */
[----:B------:R-:W-:-:S05]  /*24c0*/  PRMT R153, R25, 0x7610, R153 ;  /* 0x0000761019997816 */ /* 0x000fca0000000099 */
[----:B------:R0:W-:Y:S04]  /*24d0*/  @P3 STG.E.U16 desc[UR36][R4.64+0x2], R153 ;  /* 0x0000029904003986 */ /* 0x0001e8000c101524 */
[----:B------:R-:W2:Y:S01]  /*24e0*/  @P2 LDG.E.LTC128B.U16 R24, desc[UR36][R20.64] ;  /* 0x0000002414182981 */ /* 0x000ea2000c1e1520 */
[----:B------:R-:W-:Y:S01]  /*24f0*/  IADD3 R8, P1, R8, R158, RZ ;  /* 0x0000009e08087210 */ /* 0x000fe20007f3e0ff */
[----:B------:R-:W-:Y:S01]  /*2500*/  BSSY B1, `(.L_x_38) ;  /* 0x0000011000017945 */ /* 0x000fe20003800000 */
[----:B------:R-:W-:Y:S02]  /*2510*/  SHF.L.U64.HI R11, R10, 0x4, R11 ;  /* 0x000000040a0b7819 */ /* 0x000fe4000001020b */
[----:B------:R-:W-:Y:S01]  /*2520*/  ISETP.GT.AND P0, PT, R0, 0x8, P0 ;  /* 0x000000080000780c */ /* 0x000fe20000704270 */
[----:B------:R-:W-:Y:S01]  /*2530*/  IMAD.X R9, R9, 0x1, R165, P1 ;  /* 0x0000000109097824 */ /* 0x000fe200008e06a5 */
[----:B------:R-:W-:-:S05]  /*2540*/  LEA R10, P1, R10, R4, 0x4 ;  /* 0x000000040a0a7211 */ /* 0x000fca00078220ff */
[----:B------:R-:W-:Y:S02]  /*2550*/  IMAD.X R11, R11, 0x1, R5, P1 ;  /* 0x000000010b0b7824 */ /* 0x000fe400008e0605 */
[----:B--2---:R-:W-:-:S05]  /*2560*/  HADD2.F32 R15, -RZ, R24.H0_H0 ;  /* 0x20000018ff0f7230 */ /* 0x004fca0000004100 */
[----:B------:R-:W-:Y:S01]  /*2570*/  FMUL R25, R15, R156 ;  /* 0x0000009c0f197220 */ /* 0x000fe20000400000 */
[----:B------:R-:W-:-:S04]  /*2580*/  IMAD.WIDE.U32 R14, R23, R14, R8 ;  /* 0x0000000e170e7225 */ /* 0x000fc800078e0008 */
[----:B------:R-:W-:Y:S01]  /*2590*/  FFMA R25, R26, R155, R25 ;  /* 0x0000009b1a197223 */ /* 0x000fe20000000019 */
[----:B------:R-:W-:Y:S01]  /*25a0*/  IMAD.IADD R9, R161, 0x1, R15 ;  /* 0x00000001a1097824 */ /* 0x000fe200078e020f */
[----:B------:R-:W-:-:S03]  /*25b0*/  LEA R8, P3, R14, R12, 0x1 ;  /* 0x0000000c0e087211 */ /* 0x000fc600078608ff */
[----:B------:R-:W-:Y:S02]  /*25c0*/  F2FP.F16.F32.PACK_AB R25, RZ, R25 ;  /* 0x00000019ff19723e */ /* 0x000fe400000000ff */
[----:B------:R-:W-:-:S03]  /*25d0*/  LEA.HI.X R9, R14, R13, R9, 0x1, P3 ;  /* 0x0000000d0e097211 */ /* 0x000fc600018f0c09 */
[----:B------:R0:W-:Y:S01]  /*25e0*/  @P2 STG.E.U16 desc[UR36][R10.64], R25 ;  /* 0x000000190a002986 */ /* 0x0001e2000c101524 */
[----:B------:R-:W-:Y:S05]  /*25f0*/  @!P0 BRA `(.L_x_39) ;  /* 0x0000000000048947 */ /* 0x000fea0003800000 */
[----:B------:R2:W5:Y:S02]  /*2600*/  LDG.E.LTC128B.U16 R24, desc[UR36][R8.64+0x2] ;  /* 0x0000022408187981 */ /* 0x000564000c1e1520 */
.L_x_39:
[----:B------:R-:W-:Y:S05]  /*2610*/  BSYNC B1 ;  /* 0x0000000000017941 */ /* 0x000fea0003800000 */
.L_x_38:
[----:B-----5:R-:W-:Y:S01]  /*2620*/  HADD2.F32 R13, -RZ, R24.H0_H0 ;  /* 0x20000018ff0d7230 */ /* 0x020fe20000004100 */
[----:B------:R-:W-:Y:S01]  /*2630*/  ISETP.GT.AND P1, PT, R3, 0x8, PT ;  /* 0x000000080300780c */ /* 0x000fe20003f24270 */
[----:B------:R-:W-:Y:S03]  /*2640*/  BSSY B1, `(.L_x_40) ;  /* 0x0000008000017945 */ /* 0x000fe60003800000 */
[----:B------:R-:W-:Y:S01]  /*2650*/  FMUL R12, R13, R156 ;  /* 0x0000009c0d0c7220 */ /* 0x000fe20000400000 */
[----:B------:R-:W-:-:S03]  /*2660*/  ISETP.GT.AND P2, PT, R0, RZ, P1 ;  /* 0x000000ff0000720c */ /* 0x000fc60000f44270 */
[----:B------:R-:W-:-:S05]  /*2670*/  FFMA R12, R27, R155, R12 ;  /* 0x0000009b1b0c7223 */ /* 0x000fca000000000c */
[----:B------:R-:W-:-:S05]  /*2680*/  F2FP.F16.F32.PACK_AB R12, RZ, R12 ;  /* 0x0000000cff0c723e */ /* 0x000fca00000000ff */
[----:B------:R3:W-:Y:S01]  /*2690*/  @P0 STG.E.U16 desc[UR36][R10.64+0x2], R12 ;  /* 0x0000020c0a000986 */ /* 0x0007e2000c101524 */
[----:B------:R-:W-:Y:S05]  /*26a0*/  @!P2 BRA `(.L_x_41) ;  /* 0x000000000004a947 */ /* 0x000fea0003800000 */
[----:B------:R4:W5:Y:S02]  /*26b0*/  LDG.E.LTC128B.U16 R24, desc[UR36][R6.64+0x10] ;  /* 0x0000102406187981 */ /* 0x000964000c1e1520 */
.L_x_41:
[----:B------:R-:W-:Y:S05]  /*26c0*/  BSYNC B1 ;  /* 0x0000000000017941 */ /* 0x000fea0003800000 */
.L_x_40:
        /* <DEDUP_REMOVED lines=10> */
.L_x_43:
[----:B------:R-:W-:Y:S05]  /*2770*/  BSYNC B1 ;  /* 0x0000000000017941 */ /* 0x000fea0003800000 */
.L_x_42:
[----:B0----5:R-:W-:Y:S01]  /*2780*/  HADD2.F32 R13, -RZ, R24.H0_H0 ;  /* 0x20000018ff0d7230 */ /* 0x021fe20000004100 */
[----:B------:R-:W-:Y:S01]  /*2790*/  ISETP.GT.AND P1, PT, R0, 0x8, P1 ;  /* 0x000000080000780c */ /* 0x000fe20000f24270 */
[----:B------:R-:W-:Y:S03]  /*27a0*/  BSSY B1, `(.L_x_44) ;  /* 0x0000007000017945 */ /* 0x000fe60003800000 */
[----:B---3--:R-:W-:-:S04]  /*27b0*/  FMUL R12, R13, R156 ;  /* 0x0000009c0d0c7220 */ /* 0x008fc80000400000 */
[----:B------:R-:W-:-:S05]  /*27c0*/  FFMA R12, R29, R155, R12 ;  /* 0x0000009b1d0c7223 */ /* 0x000fca000000000c */
[----:B------:R-:W-:-:S05]  /*27d0*/  F2FP.F16.F32.PACK_AB R12, RZ, R12 ;  /* 0x0000000cff0c723e */ /* 0x000fca00000000ff */
[----:B------:R0:W-:Y:S01]  /*27e0*/  @P3 STG.E.U16 desc[UR36][R4.64+0x12], R12 ;  /* 0x0000120c04003986 */ /* 0x0001e2000c101524 */
[----:B------:R-:W-:Y:S05]  /*27f0*/  @!P1 BRA `(.L_x_45) ;  /* 0x0000000000049947 */ /* 0x000fea0003800000 */
[----:B------:R3:W5:Y:S02]  /*2800*/  LDG.E.LTC128B.U16 R24, desc[UR36][R8.64+0x10] ;  /* 0x0000102408187981 */ /* 0x000764000c1e1520 */
.L_x_45:
[----:B------:R-:W-:Y:S05]  /*2810*/  BSYNC B1 ;  /* 0x0000000000017941 */ /* 0x000fea0003800000 */
.L_x_44:
[----:B-----5:R-:W-:Y:S01]  /*2820*/  HADD2.F32 R13, -RZ, R24.H0_H0 ;  /* 0x20000018ff0d7230 */ /* 0x020fe20000004100 */
[----:B------:R-:W-:Y:S01]  /*2830*/  ISETP.GT.AND P0, PT, R0, 0x8, P0 ;  /* 0x000000080000780c */ /* 0x000fe20000704270 */
[----:B------:R-:W-:Y:S03]  /*2840*/  BSSY B1, `(.L_x_46) ;  /* 0x0000007000017945 */ /* 0x000fe60003800000 */
[----:B------:R-:W-:-:S04]  /*2850*/  FMUL R13, R13, R156 ;  /* 0x0000009c0d0d7220 */ /* 0x000fc80000400000 */
[----:B------:R-:W-:-:S05]  /*2860*/  FFMA R13, R30, R155, R13 ;  /* 0x0000009b1e0d7223 */ /* 0x000fca000000000d */
[----:B------:R-:W-:-:S05]  /*2870*/  F2FP.F16.F32.PACK_AB R13, RZ, R13 ;  /* 0x0000000dff0d723e */ /* 0x000fca00000000ff */
[----:B------:R0:W-:Y:S01]  /*2880*/  @P1 STG.E.U16 desc[UR36][R10.64+0x10], R13 ;  /* 0x0000100d0a001986 */ /* 0x0001e2000c101524 */
[----:B------:R-:W-:Y:S05]  /*2890*/  @!P0 BRA `(.L_x_47) ;  /* 0x0000000000048947 */ /* 0x000fea0003800000 */
[----:B------:R0:W5:Y:S02]  /*28a0*/  LDG.E.LTC128B.U16 R24, desc[UR36][R8.64+0x12] ;  /* 0x0000122408187981 */ /* 0x000164000c1e1520 */
.L_x_47:
[----:B------:R-:W-:Y:S05]  /*28b0*/  BSYNC B1 ;  /* 0x0000000000017941 */ /* 0x000fea0003800000 */
.L_x_46:
[----:B0----5:R-:W-:Y:S01]  /*28c0*/  HADD2.F32 R13, -RZ, R24.H0_H0 ;  /* 0x20000018ff0d7230 */ /* 0x021fe20000004100 */
        /* <DEDUP_REMOVED lines=9> */
.L_x_49:
[----:B------:R-:W-:Y:S05]  /*2960*/  BSYNC B1 ;  /* 0x0000000000017941 */ /* 0x000fea0003800000 */
.L_x_48:
        /* <DEDUP_REMOVED lines=10> */
.L_x_51:
[----:B------:R-:W-:Y:S05]  /*2a10*/  BSYNC B1 ;  /* 0x0000000000017941 */ /* 0x000fea0003800000 */
.L_x_50:
[----:B0----5:R-:W-:Y:S01]  /*2a20*/  HADD2.F32 R13, -RZ, R24.H0_H0 ;  /* 0x20000018ff0d7230 */ /* 0x021fe20000004100 */
        /* <DEDUP_REMOVED lines=8> */
.L_x_53:
[----:B------:R-:W-:Y:S05]  /*2ab0*/  BSYNC B1 ;  /* 0x0000000000017941 */ /* 0x000fea0003800000 */
.L_x_52:
        /* <DEDUP_REMOVED lines=9> */
.L_x_55:
[----:B------:R-:W-:Y:S05]  /*2b50*/  BSYNC B1 ;  /* 0x0000000000017941 */ /* 0x000fea0003800000 */
.L_x_54:
        /* <DEDUP_REMOVED lines=10> */
.L_x_57:
[----:B------:R-:W-:Y:S05]  /*2c00*/  BSYNC B1 ;  /* 0x0000000000017941 */ /* 0x000fea0003800000 */
.L_x_56:
        /* <DEDUP_REMOVED lines=10> */
.L_x_59:
[----:B------:R-:W-:Y:S05]  /*2cb0*/  BSYNC B1 ;  /* 0x0000000000017941 */ /* 0x000fea0003800000 */
.L_x_58:
        /* <DEDUP_REMOVED lines=9> */
.L_x_61:
[----:B------:R-:W-:Y:S05]  /*2d50*/  BSYNC B1 ;  /* 0x0000000000017941 */ /* 0x000fea0003800000 */
.L_x_60:
        /* <DEDUP_REMOVED lines=9> */
.L_x_63:
[----:B------:R-:W-:Y:S05]  /*2df0*/  BSYNC B1 ;  /* 0x0000000000017941 */ /* 0x000fea0003800000 */
.L_x_62:
        /* <DEDUP_REMOVED lines=10> */
.L_x_65:
[----:B------:R-:W-:Y:S05]  /*2ea0*/  BSYNC B1 ;  /* 0x0000000000017941 */ /* 0x000fea0003800000 */
.L_x_64:
        /* <DEDUP_REMOVED lines=10> */
.L_x_67:
[----:B------:R-:W-:Y:S05]  /*2f50*/  BSYNC B1 ;  /* 0x0000000000017941 */ /* 0x000fea0003800000 */
.L_x_66:
        /* <DEDUP_REMOVED lines=9> */
.L_x_69:
[----:B------:R-:W-:Y:S05]  /*2ff0*/  BSYNC B1 ;  /* 0x0000000000017941 */ /* 0x000fea0003800000 */
.L_x_68:
        /* <DEDUP_REMOVED lines=9> */
.L_x_71:
[----:B------:R-:W-:Y:S05]  /*3090*/  BSYNC B1 ;  /* 0x0000000000017941 */ /* 0x000fea0003800000 */
.L_x_70:
        /* <DEDUP_REMOVED lines=10> */
.L_x_73:
[----:B------:R-:W-:Y:S05]  /*3140*/  BSYNC B1 ;  /* 0x0000000000017941 */ /* 0x000fea0003800000 */
.L_x_72:
        /* <DEDUP_REMOVED lines=10> */
.L_x_75:
[----:B------:R-:W-:Y:S05]  /*31f0*/  BSYNC B1 ;  /* 0x0000000000017941 */ /* 0x000fea0003800000 */
.L_x_74:
        /* <DEDUP_REMOVED lines=9> */
.L_x_77:
[----:B------:R-:W-:Y:S05]  /*3290*/  BSYNC B1 ;  /* 0x0000000000017941 */ /* 0x000fea0003800000 */
.L_x_76:
        /* <DEDUP_REMOVED lines=9> */
.L_x_79:
[----:B------:R-:W-:Y:S05]  /*3330*/  BSYNC B1 ;  /* 0x0000000000017941 */ /* 0x000fea0003800000 */
.L_x_78:
        /* <DEDUP_REMOVED lines=10> */
.L_x_81:
[----:B------:R-:W-:Y:S05]  /*33e0*/  BSYNC B1 ;  /* 0x0000000000017941 */ /* 0x000fea0003800000 */
.L_x_80:
        /* <DEDUP_REMOVED lines=10> */
.L_x_83:
[----:B------:R-:W-:Y:S05]  /*3490*/  BSYNC B1 ;  /* 0x0000000000017941 */ /* 0x000fea0003800000 */
.L_x_82:
        /* <DEDUP_REMOVED lines=9> */
.L_x_85:
[----:B------:R-:W-:Y:S05]  /*3530*/  BSYNC B1 ;  /* 0x0000000000017941 */ /* 0x000fea0003800000 */
.L_x_84:
        /* <DEDUP_REMOVED lines=9> */
.L_x_87:
[----:B------:R-:W-:Y:S05]  /*35d0*/  BSYNC B1 ;  /* 0x0000000000017941 */ /* 0x000fea0003800000 */
.L_x_86:
        /* <DEDUP_REMOVED lines=10> */
.L_x_89:
[----:B------:R-:W-:Y:S05]  /*3680*/  BSYNC B1 ;  /* 0x0000000000017941 */ /* 0x000fea0003800000 */
.L_x_88:
        /* <DEDUP_REMOVED lines=10> */
.L_x_91:
[----:B------:R-:W-:Y:S05]  /*3730*/  BSYNC B1 ;  /* 0x0000000000017941 */ /* 0x000fea0003800000 */
.L_x_90:
        /* <DEDUP_REMOVED lines=9> */
.L_x_93:
[----:B------:R-:W-:Y:S05]  /*37d0*/  BSYNC B1 ;  /* 0x0000000000017941 */ /* 0x000fea0003800000 */
.L_x_92:
        /* <DEDUP_REMOVED lines=9> */
.L_x_95:
[----:B------:R-:W-:Y:S05]  /*3870*/  BSYNC B1 ;  /* 0x0000000000017941 */ /* 0x000fea0003800000 */
.L_x_94:
        /* <DEDUP_REMOVED lines=10> */
.L_x_97:
[----:B------:R-:W-:Y:S05]  /*3920*/  BSYNC B1 ;  /* 0x0000000000017941 */ /* 0x000fea0003800000 */
.L_x_96:
        /* <DEDUP_REMOVED lines=10> */
.L_x_99:
[----:B------:R-:W-:Y:S05]  /*39d0*/  BSYNC B1 ;  /* 0x0000000000017941 */ /* 0x000fea0003800000 */
.L_x_98:
        /* <DEDUP_REMOVED lines=9> */
.L_x_101:
[----:B------:R-:W-:Y:S05]  /*3a70*/  BSYNC B1 ;  /* 0x0000000000017941 */ /* 0x000fea0003800000 */
.L_x_100:
        /* <DEDUP_REMOVED lines=9> */
.L_x_103:
[----:B------:R-:W-:Y:S05]  /*3b10*/  BSYNC B1 ;  /* 0x0000000000017941 */ /* 0x000fea0003800000 */
.L_x_102:
        /* <DEDUP_REMOVED lines=10> */
.L_x_105:
[----:B------:R-:W-:Y:S05]  /*3bc0*/  BSYNC B1 ;  /* 0x0000000000017941 */ /* 0x000fea0003800000 */
.L_x_104:
        /* <DEDUP_REMOVED lines=10> */
.L_x_107:
[----:B------:R-:W-:Y:S05]  /*3c70*/  BSYNC B1 ;  /* 0x0000000000017941 */ /* 0x000fea0003800000 */
.L_x_106:
        /* <DEDUP_REMOVED lines=9> */
.L_x_109:
[----:B------:R-:W-:Y:S05]  /*3d10*/  BSYNC B1 ;  /* 0x0000000000017941 */ /* 0x000fea0003800000 */
.L_x_108:
        /* <DEDUP_REMOVED lines=9> */
.L_x_111:
[----:B------:R-:W-:Y:S05]  /*3db0*/  BSYNC B1 ;  /* 0x0000000000017941 */ /* 0x000fea0003800000 */
.L_x_110:
        /* <DEDUP_REMOVED lines=10> */
.L_x_113:
[----:B------:R-:W-:Y:S05]  /*3e60*/  BSYNC B1 ;  /* 0x0000000000017941 */ /* 0x000fea0003800000 */
.L_x_112:
        /* <DEDUP_REMOVED lines=10> */
.L_x_115:
[----:B------:R-:W-:Y:S05]  /*3f10*/  BSYNC B1 ;  /* 0x0000000000017941 */ /* 0x000fea0003800000 */
.L_x_114:
        /* <DEDUP_REMOVED lines=9> */
.L_x_117:
[----:B------:R-:W-:Y:S05]  /*3fb0*/  BSYNC B1 ;  /* 0x0000000000017941 */ /* 0x000fea0003800000 */
.L_x_116:
        /* <DEDUP_REMOVED lines=9> */
.L_x_119:
[----:B------:R-:W-:Y:S05]  /*4050*/  BSYNC B1 ;  /* 0x0000000000017941 */ /* 0x000fea0003800000 */
.L_x_118:
        /* <DEDUP_REMOVED lines=10> */
.L_x_121:
[----:B------:R-:W-:Y:S05]  /*4100*/  BSYNC B1 ;  /* 0x0000000000017941 */ /* 0x000fea0003800000 */
.L_x_120:
        /* <DEDUP_REMOVED lines=10> */
.L_x_123:
[----:B------:R-:W-:Y:S05]  /*41b0*/  BSYNC B1 ;  /* 0x0000000000017941 */ /* 0x000fea0003800000 */
.L_x_122:
        /* <DEDUP_REMOVED lines=9> */
.L_x_125:
[----:B------:R-:W-:Y:S05]  /*4250*/  BSYNC B1 ;  /* 0x0000000000017941 */ /* 0x000fea0003800000 */
.L_x_124:
        /* <DEDUP_REMOVED lines=9> */
.L_x_127:
[----:B------:R-:W-:Y:S05]  /*42f0*/  BSYNC B1 ;  /* 0x0000000000017941 */ /* 0x000fea0003800000 */
.L_x_126:
        /* <DEDUP_REMOVED lines=10> */
.L_x_129:
[----:B------:R-:W-:Y:S05]  /*43a0*/  BSYNC B1 ;  /* 0x0000000000017941 */ /* 0x000fea0003800000 */
.L_x_128:
        /* <DEDUP_REMOVED lines=10> */
.L_x_131:
[----:B------:R-:W-:Y:S05]  /*4450*/  BSYNC B1 ;  /* 0x0000000000017941 */ /* 0x000fea0003800000 */
.L_x_130:
        /* <DEDUP_REMOVED lines=9> */
.L_x_133:
[----:B------:R-:W-:Y:S05]  /*44f0*/  BSYNC B1 ;  /* 0x0000000000017941 */ /* 0x000fea0003800000 */
.L_x_132:
        /* <DEDUP_REMOVED lines=9> */
.L_x_135:
[----:B------:R-:W-:Y:S05]  /*4590*/  BSYNC B1 ;  /* 0x0000000000017941 */ /* 0x000fea0003800000 */
.L_x_134:
        /* <DEDUP_REMOVED lines=10> */
.L_x_137:
[----:B------:R-:W-:Y:S05]  /*4640*/  BSYNC B1 ;  /* 0x0000000000017941 */ /* 0x000fea0003800000 */
.L_x_136:
        /* <DEDUP_REMOVED lines=10> */
.L_x_139:
[----:B------:R-:W-:Y:S05]  /*46f0*/  BSYNC B1 ;  /* 0x0000000000017941 */ /* 0x000fea0003800000 */
.L_x_138:
        /* <DEDUP_REMOVED lines=9> */
.L_x_141:
[----:B------:R-:W-:Y:S05]  /*4790*/  BSYNC B1 ;  /* 0x0000000000017941 */ /* 0x000fea0003800000 */
.L_x_140:
        /* <DEDUP_REMOVED lines=9> */
.L_x_143:
[----:B------:R-:W-:Y:S05]  /*4830*/  BSYNC B1 ;  /* 0x0000000000017941 */ /* 0x000fea0003800000 */
.L_x_142:
        /* <DEDUP_REMOVED lines=10> */
.L_x_145:
[----:B------:R-:W-:Y:S05]  /*48e0*/  BSYNC B1 ;  /* 0x0000000000017941 */ /* 0x000fea0003800000 */
.L_x_144:
        /* <DEDUP_REMOVED lines=10> */
.L_x_147:
[----:B------:R-:W-:Y:S05]  /*4990*/  BSYNC B1 ;  /* 0x0000000000017941 */ /* 0x000fea0003800000 */
.L_x_146:
        /* <DEDUP_REMOVED lines=9> */
.L_x_149:
[----:B------:R-:W-:Y:S05]  /*4a30*/  BSYNC B1 ;  /* 0x0000000000017941 */ /* 0x000fea0003800000 */
.L_x_148:
        /* <DEDUP_REMOVED lines=9> */
.L_x_151:
[----:B------:R-:W-:Y:S05]  /*4ad0*/  BSYNC B1 ;  /* 0x0000000000017941 */ /* 0x000fea0003800000 */
.L_x_150:
        /* <DEDUP_REMOVED lines=10> */
.L_x_153:
[----:B------:R-:W-:Y:S05]  /*4b80*/  BSYNC B1 ;  /* 0x0000000000017941 */ /* 0x000fea0003800000 */
.L_x_152:
        /* <DEDUP_REMOVED lines=10> */
.L_x_155:
[----:B------:R-:W-:Y:S05]  /*4c30*/  BSYNC B1 ;  /* 0x0000000000017941 */ /* 0x000fea0003800000 */
.L_x_154:
        /* <DEDUP_REMOVED lines=9> */
.L_x_157:
[----:B------:R-:W-:Y:S05]  /*4cd0*/  BSYNC B1 ;  /* 0x0000000000017941 */ /* 0x000fea0003800000 */
.L_x_156:
        /* <DEDUP_REMOVED lines=9> */
.L_x_159:
[----:B------:R-:W-:Y:S05]  /*4d70*/  BSYNC B1 ;  /* 0x0000000000017941 */ /* 0x000fea0003800000 */
.L_x_158:
        /* <DEDUP_REMOVED lines=10> */
.L_x_161:
[----:B------:R-:W-:Y:S05]  /*4e20*/  BSYNC B1 ;  /* 0x0000000000017941 */ /* 0x000fea0003800000 */
.L_x_160:
        /* <DEDUP_REMOVED lines=10> */
.L_x_163:
[----:B------:R-:W-:Y:S05]  /*4ed0*/  BSYNC B1 ;  /* 0x0000000000017941 */ /* 0x000fea0003800000 */
.L_x_162:
        /* <DEDUP_REMOVED lines=9> */
.L_x_165:
[----:B------:R-:W-:Y:S05]  /*4f70*/  BSYNC B1 ;  /* 0x0000000000017941 */ /* 0x000fea0003800000 */
.L_x_164:
        /* <DEDUP_REMOVED lines=9> */
.L_x_167:
[----:B------:R-:W-:Y:S05]  /*5010*/  BSYNC B1 ;  /* 0x0000000000017941 */ /* 0x000fea0003800000 */
.L_x_166:
        /* <DEDUP_REMOVED lines=10> */
.L_x_169:
[----:B------:R-:W-:Y:S05]  /*50c0*/  BSYNC B1 ;  /* 0x0000000000017941 */ /* 0x000fea0003800000 */
.L_x_168:
        /* <DEDUP_REMOVED lines=10> */
.L_x_171:
[----:B------:R-:W-:Y:S05]  /*5170*/  BSYNC B1 ;  /* 0x0000000000017941 */ /* 0x000fea0003800000 */
.L_x_170:
        /* <DEDUP_REMOVED lines=9> */
.L_x_173:
[----:B------:R-:W-:Y:S05]  /*5210*/  BSYNC B1 ;  /* 0x0000000000017941 */ /* 0x000fea0003800000 */
.L_x_172:
        /* <DEDUP_REMOVED lines=9> */
.L_x_175:
[----:B------:R-:W-:Y:S05]  /*52b0*/  BSYNC B1 ;  /* 0x0000000000017941 */ /* 0x000fea0003800000 */
.L_x_174:
        /* <DEDUP_REMOVED lines=10> */
.L_x_177:
[----:B------:R-:W-:Y:S05]  /*5360*/  BSYNC B1 ;  /* 0x0000000000017941 */ /* 0x000fea0003800000 */
.L_x_176:
        /* <DEDUP_REMOVED lines=10> */
.L_x_179:
[----:B------:R-:W-:Y:S05]  /*5410*/  BSYNC B1 ;  /* 0x0000000000017941 */ /* 0x000fea0003800000 */
.L_x_178:
        /* <DEDUP_REMOVED lines=9> */
.L_x_181:
[----:B------:R-:W-:Y:S05]  /*54b0*/  BSYNC B1 ;  /* 0x0000000000017941 */ /* 0x000fea0003800000 */
.L_x_180:
        /* <DEDUP_REMOVED lines=9> */
.L_x_183:
[----:B------:R-:W-:Y:S05]  /*5550*/  BSYNC B1 ;  /* 0x0000000000017941 */ /* 0x000fea0003800000 */
.L_x_182:
        /* <DEDUP_REMOVED lines=10> */
.L_x_185:
[----:B------:R-:W-:Y:S05]  /*5600*/  BSYNC B1 ;  /* 0x0000000000017941 */ /* 0x000fea0003800000 */
.L_x_184:
        /* <DEDUP_REMOVED lines=10> */
.L_x_187:
[----:B------:R-:W-:Y:S05]  /*56b0*/  BSYNC B1 ;  /* 0x0000000000017941 */ /* 0x000fea0003800000 */
.L_x_186:
        /* <DEDUP_REMOVED lines=9> */
.L_x_189:
[----:B------:R-:W-:Y:S05]  /*5750*/  BSYNC B1 ;  /* 0x0000000000017941 */ /* 0x000fea0003800000 */
.L_x_188:
        /* <DEDUP_REMOVED lines=9> */
.L_x_191:
[----:B------:R-:W-:Y:S05]  /*57f0*/  BSYNC B1 ;  /* 0x0000000000017941 */ /* 0x000fea0003800000 */
.L_x_190:
        /* <DEDUP_REMOVED lines=10> */
.L_x_193:
[----:B------:R-:W-:Y:S05]  /*58a0*/  BSYNC B1 ;  /* 0x0000000000017941 */ /* 0x000fea0003800000 */
.L_x_192:
        /* <DEDUP_REMOVED lines=10> */
.L_x_195:
[----:B------:R-:W-:Y:S05]  /*5950*/  BSYNC B1 ;  /* 0x0000000000017941 */ /* 0x000fea0003800000 */
.L_x_194:
        /* <DEDUP_REMOVED lines=9> */
.L_x_197:
[----:B------:R-:W-:Y:S05]  /*59f0*/  BSYNC B1 ;  /* 0x0000000000017941 */ /* 0x000fea0003800000 */
.L_x_196:
        /* <DEDUP_REMOVED lines=9> */
.L_x_199:
[----:B------:R-:W-:Y:S05]  /*5a90*/  BSYNC B1 ;  /* 0x0000000000017941 */ /* 0x000fea0003800000 */
.L_x_198:
        /* <DEDUP_REMOVED lines=10> */
.L_x_201:
[----:B------:R-:W-:Y:S05]  /*5b40*/  BSYNC B1 ;  /* 0x0000000000017941 */ /* 0x000fea0003800000 */
.L_x_200:
        /* <DEDUP_REMOVED lines=10> */
.L_x_203:
[----:B------:R-:W-:Y:S05]  /*5bf0*/  BSYNC B1 ;  /* 0x0000000000017941 */ /* 0x000fea0003800000 */
.L_x_202:
        /* <DEDUP_REMOVED lines=9> */
.L_x_205:
[----:B------:R-:W-:Y:S05]  /*5c90*/  BSYNC B1 ;  /* 0x0000000000017941 */ /* 0x000fea0003800000 */
.L_x_204:
        /* <DEDUP_REMOVED lines=9> */
.L_x_207:
[----:B------:R-:W-:Y:S05]  /*5d30*/  BSYNC B1 ;  /* 0x0000000000017941 */ /* 0x000fea0003800000 */
.L_x_206:
        /* <DEDUP_REMOVED lines=10> */
.L_x_209:
[----:B------:R-:W-:Y:S05]  /*5de0*/  BSYNC B1 ;  /* 0x0000000000017941 */ /* 0x000fea0003800000 */
.L_x_208:
        /* <DEDUP_REMOVED lines=10> */
.L_x_211:
[----:B------:R-:W-:Y:S05]  /*5e90*/  BSYNC B1 ;  /* 0x0000000000017941 */ /* 0x000fea0003800000 */
.L_x_210:
        /* <DEDUP_REMOVED lines=9> */
.L_x_213:
[----:B------:R-:W-:Y:S05]  /*5f30*/  BSYNC B1 ;  /* 0x0000000000017941 */ /* 0x000fea0003800000 */
.L_x_212:
        /* <DEDUP_REMOVED lines=9> */
.L_x_215:
[----:B------:R-:W-:Y:S05]  /*5fd0*/  BSYNC B1 ;  /* 0x0000000000017941 */ /* 0x000fea0003800000 */
.L_x_214:
        /* <DEDUP_REMOVED lines=10> */
.L_x_217:
[----:B------:R-:W-:Y:S05]  /*6080*/  BSYNC B1 ;  /* 0x0000000000017941 */ /* 0x000fea0003800000 */
.L_x_216:
        /* <DEDUP_REMOVED lines=10> */
.L_x_219:
[----:B------:R-:W-:Y:S05]  /*6130*/  BSYNC B1 ;  /* 0x0000000000017941 */ /* 0x000fea0003800000 */
.L_x_218:
        /* <DEDUP_REMOVED lines=9> */
.L_x_221:
[----:B------:R-:W-:Y:S05]  /*61d0*/  BSYNC B1 ;  /* 0x0000000000017941 */ /* 0x000fea0003800000 */
.L_x_220:
        /* <DEDUP_REMOVED lines=9> */
.L_x_223:
[----:B------:R-:W-:Y:S05]  /*6270*/  BSYNC B1 ;  /* 0x0000000000017941 */ /* 0x000fea0003800000 */
.L_x_222:
        /* <DEDUP_REMOVED lines=10> */
.L_x_225:
[----:B------:R-:W-:Y:S05]  /*6320*/  BSYNC B1 ;  /* 0x0000000000017941 */ /* 0x000fea0003800000 */
.L_x_224:
        /* <DEDUP_REMOVED lines=10> */
.L_x_227:
[----:B------:R-:W-:Y:S05]  /*63d0*/  BSYNC B1 ;  /* 0x0000000000017941 */ /* 0x000fea0003800000 */
.L_x_226:
        /* <DEDUP_REMOVED lines=9> */
.L_x_229:
[----:B------:R-:W-:Y:S05]  /*6470*/  BSYNC B1 ;  /* 0x0000000000017941 */ /* 0x000fea0003800000 */
.L_x_228:
        /* <DEDUP_REMOVED lines=9> */
.L_x_231:
[----:B------:R-:W-:Y:S05]  /*6510*/  BSYNC B1 ;  /* 0x0000000000017941 */ /* 0x000fea0003800000 */
.L_x_230:
        /* <DEDUP_REMOVED lines=10> */
.L_x_233:
[----:B------:R-:W-:Y:S05]  /*65c0*/  BSYNC B1 ;  /* 0x0000000000017941 */ /* 0x000fea0003800000 */
.L_x_232:
        /* <DEDUP_REMOVED lines=10> */
.L_x_235:
[----:B------:R-:W-:Y:S05]  /*6670*/  BSYNC B1 ;  /* 0x0000000000017941 */ /* 0x000fea0003800000 */
.L_x_234:
        /* <DEDUP_REMOVED lines=9> */
.L_x_237:
[----:B------:R-:W-:Y:S05]  /*6710*/  BSYNC B1 ;  /* 0x0000000000017941 */ /* 0x000fea0003800000 */
.L_x_236:
        /* <DEDUP_REMOVED lines=9> */
.L_x_239:
[----:B------:R-:W-:Y:S05]  /*67b0*/  BSYNC B1 ;  /* 0x0000000000017941 */ /* 0x000fea0003800000 */
.L_x_238:
        /* <DEDUP_REMOVED lines=10> */
.L_x_241:
[----:B------:R-:W-:Y:S05]  /*6860*/  BSYNC B1 ;  /* 0x0000000000017941 */ /* 0x000fea0003800000 */
.L_x_240:
        /* <DEDUP_REMOVED lines=10> */
.L_x_243:
[----:B------:R-:W-:Y:S05]  /*6910*/  BSYNC B1 ;  /* 0x0000000000017941 */ /* 0x000fea0003800000 */
.L_x_242:
        /* <DEDUP_REMOVED lines=9> */
.L_x_245:
[----:B------:R-:W-:Y:S05]  /*69b0*/  BSYNC B1 ;  /* 0x0000000000017941 */ /* 0x000fea0003800000 */
.L_x_244:
        /* <DEDUP_REMOVED lines=9> */
.L_x_247:
[----:B------:R-:W-:Y:S05]  /*6a50*/  BSYNC B1 ;  /* 0x0000000000017941 */ /* 0x000fea0003800000 */
.L_x_246:
        /* <DEDUP_REMOVED lines=10> */
.L_x_249:
[----:B------:R-:W-:Y:S05]  /*6b00*/  BSYNC B1 ;  /* 0x0000000000017941 */ /* 0x000fea0003800000 */
.L_x_248:
        /* <DEDUP_REMOVED lines=10> */
.L_x_251:
[----:B------:R-:W-:Y:S05]  /*6bb0*/  BSYNC B1 ;  /* 0x0000000000017941 */ /* 0x000fea0003800000 */
.L_x_250:
        /* <DEDUP_REMOVED lines=9> */
.L_x_253:
[----:B------:R-:W-:Y:S05]  /*6c50*/  BSYNC B1 ;  /* 0x0000000000017941 */ /* 0x000fea0003800000 */
.L_x_252:
        /* <DEDUP_REMOVED lines=9> */
.L_x_255:
[----:B------:R-:W-:Y:S05]  /*6cf0*/  BSYNC B1 ;  /* 0x0000000000017941 */ /* 0x000fea0003800000 */
.L_x_254:
        /* <DEDUP_REMOVED lines=10> */
.L_x_257:
[----:B------:R-:W-:Y:S05]  /*6da0*/  BSYNC B1 ;  /* 0x0000000000017941 */ /* 0x000fea0003800000 */
.L_x_256:
        /* <DEDUP_REMOVED lines=10> */
.L_x_259:
[----:B------:R-:W-:Y:S05]  /*6e50*/  BSYNC B1 ;  /* 0x0000000000017941 */ /* 0x000fea0003800000 */
.L_x_258:
        /* <DEDUP_REMOVED lines=9> */
.L_x_261:
[----:B------:R-:W-:Y:S05]  /*6ef0*/  BSYNC B1 ;  /* 0x0000000000017941 */ /* 0x000fea0003800000 */
.L_x_260:
        /* <DEDUP_REMOVED lines=9> */
.L_x_263:
[----:B------:R-:W-:Y:S05]  /*6f90*/  BSYNC B1 ;  /* 0x0000000000017941 */ /* 0x000fea0003800000 */
.L_x_262:
        /* <DEDUP_REMOVED lines=10> */
.L_x_265:
[----:B------:R-:W-:Y:S05]  /*7040*/  BSYNC B1 ;  /* 0x0000000000017941 */ /* 0x000fea0003800000 */
.L_x_264:
        /* <DEDUP_REMOVED lines=10> */
.L_x_267:
[----:B------:R-:W-:Y:S05]  /*70f0*/  BSYNC B1 ;  /* 0x0000000000017941 */ /* 0x000fea0003800000 */
.L_x_266:
        /* <DEDUP_REMOVED lines=9> */
.L_x_269:
[----:B------:R-:W-:Y:S05]  /*7190*/  BSYNC B1 ;  /* 0x0000000000017941 */ /* 0x000fea0003800000 */
.L_x_268:
        /* <DEDUP_REMOVED lines=9> */
.L_x_271:
[----:B------:R-:W-:Y:S05]  /*7230*/  BSYNC B1 ;  /* 0x0000000000017941 */ /* 0x000fea0003800000 */
.L_x_270:
        /* <DEDUP_REMOVED lines=10> */
.L_x_273:
[----:B------:R-:W-:Y:S05]  /*72e0*/  BSYNC B1 ;  /* 0x0000000000017941 */ /* 0x000fea0003800000 */
.L_x_272:
        /* <DEDUP_REMOVED lines=10> */
.L_x_275:
[----:B------:R-:W-:Y:S05]  /*7390*/  BSYNC B1 ;  /* 0x0000000000017941 */ /* 0x000fea0003800000 */
.L_x_274:
        /* <DEDUP_REMOVED lines=9> */
.L_x_277:
[----:B------:R-:W-:Y:S05]  /*7430*/  BSYNC B1 ;  /* 0x0000000000017941 */ /* 0x000fea0003800000 */
.L_x_276:
        /* <DEDUP_REMOVED lines=9> */
.L_x_279:
[----:B------:R-:W-:Y:S05]  /*74d0*/  BSYNC B1 ;  /* 0x0000000000017941 */ /* 0x000fea0003800000 */
.L_x_278:
        /* <DEDUP_REMOVED lines=10> */
.L_x_281:
[----:B------:R-:W-:Y:S05]  /*7580*/  BSYNC B1 ;  /* 0x0000000000017941 */ /* 0x000fea0003800000 */
.L_x_280:
        /* <DEDUP_REMOVED lines=10> */
.L_x_283:
[----:B------:R-:W-:Y:S05]  /*7630*/  BSYNC B1 ;  /* 0x0000000000017941 */ /* 0x000fea0003800000 */
.L_x_282:
[----:B-----5:R-:W-:Y:S01]  /*7640*/  HADD2.F32 R3, -RZ, R24.H0_H0 ;  /* 0x20000018ff037230 */ /* 0x020fe20000004100 */
[----:B------:R-:W-:Y:S01]  /*7650*/  ISETP.GT.AND P1, PT, R0, 0x8, P1 ;  /* 0x000000080000780c */ /* 0x000fe20000f24270 */
[----:B------:R-:W-:Y:S03]  /*7660*/  BSSY B1, `(.L_x_284) ;  /* 0x0000007000017945 */ /* 0x000fe60003800000 */
[----:B01--4-:R-:W-:-:S04]  /*7670*/  FMUL R6, R3, R156 ;  /* 0x0000009c03067220 */ /* 0x013fc80000400000 */
[----:B------:R-:W-:-:S05]  /*7680*/  FFMA R6, R149, R155, R6 ;  /* 0x0000009b95067223 */ /* 0x000fca0000000006 */
[----:B------:R-:W-:-:S05]  /*7690*/  F2FP.F16.F32.PACK_AB R6, RZ, R6 ;  /* 0x00000006ff06723e */ /* 0x000fca00000000ff */
[----:B------:R0:W-:Y:S01]  /*76a0*/  @P3 STG.E.U16 desc[UR36][R4.64+0x1f2], R6 ;  /* 0x0001f20604003986 */ /* 0x0001e2000c101524 */
[----:B------:R-:W-:Y:S05]  /*76b0*/  @!P1 BRA `(.L_x_285) ;  /* 0x0000000000049947 */ /* 0x000fea0003800000 */
[----:B------:R1:W5:Y:S02]  /*76c0*/  LDG.E.LTC128B.U16 R24, desc[UR36][R8.64+0x1f0] ;  /* 0x0001f02408187981 */ /* 0x000364000c1e1520 */
.L_x_285:
[----:B------:R-:W-:Y:S05]  /*76d0*/  BSYNC B1 ;  /* 0x0000000000017941 */ /* 0x000fea0003800000 */
.L_x_284:
[----:B-----5:R-:W-:Y:S01]  /*76e0*/  HADD2.F32 R3, -RZ, R24.H0_H0 ;  /* 0x20000018ff037230 */ /* 0x020fe20000004100 */
[----:B------:R-:W-:Y:S01]  /*76f0*/  ISETP.GT.AND P0, PT, R0, 0x8, P0 ;  /* 0x000000080000780c */ /* 0x000fe20000704270 */
[----:B0-----:R-:W-:Y:S01]  /*7700*/  @P1 IMAD.MOV.U32 R4, RZ, RZ, R10 ;  /* 0x000000ffff041224 */ /* 0x001fe200078e000a */
[----:B------:R-:W-:Y:S01]  /*7710*/  BSSY B1, `(.L_x_286) ;  /* 0x0000008000017945 */ /* 0x000fe20003800000 */
[----:B------:R-:W-:Y:S02]  /*7720*/  @P1 IMAD.MOV.U32 R5, RZ, RZ, R11 ;  /* 0x000000ffff051224 */ /* 0x000fe400078e000b */
[----:B------:R-:W-:-:S04]  /*7730*/  FMUL R3, R3, R156 ;  /* 0x0000009c03037220 */ /* 0x000fc80000400000 */
[----:B------:R-:W-:-:S05]  /*7740*/  FFMA R3, R150, R155, R3 ;  /* 0x0000009b96037223 */ /* 0x000fca0000000003 */
[----:B------:R-:W-:-:S05]  /*7750*/  F2FP.F16.F32.PACK_AB R3, RZ, R3 ;  /* 0x00000003ff03723e */ /* 0x000fca00000000ff */
[----:B------:R0:W-:Y:S01]  /*7760*/  @P1 STG.E.U16 desc[UR36][R4.64+0x1f0], R3 ;  /* 0x0001f00304001986 */ /* 0x0001e2000c101524 */
[----:B------:R-:W-:Y:S05]  /*7770*/  @!P0 BRA `(.L_x_287) ;  /* 0x0000000000048947 */ /* 0x000fea0003800000 */
[----:B------:R4:W5:Y:S02]  /*7780*/  LDG.E.LTC128B.U16 R24, desc[UR36][R8.64+0x1f2] ;  /* 0x0001f22408187981 */ /* 0x000964000c1e1520 */
.L_x_287:
[----:B------:R-:W-:Y:S05]  /*7790*/  BSYNC B1 ;  /* 0x0000000000017941 */ /* 0x000fea0003800000 */
.L_x_286:
[----:B------:R-:W-:Y:S05]  /*77a0*/  @!P0 BRA `(.L_x_288) ;  /* 0x0000002400308947 */ /* 0x000fea0003800000 */
[----:B0----5:R-:W-:-:S05]  /*77b0*/  HADD2.F32 R3, -RZ, R24.H0_H0 ;  /* 0x20000018ff037230 */ /* 0x021fca0000004100 */
[----:B------:R-:W-:-:S04]  /*77c0*/  FMUL R0, R3, R156 ;  /* 0x0000009c03007220 */ /* 0x000fc80000400000 */
[----:B------:R-:W-:-:S05]  /*77d0*/  FFMA R0, R151, R155, R0 ;  /* 0x0000009b97007223 */ /* 0x000fca0000000000 */
[----:B------:R-:W-:-:S05]  /*77e0*/  F2FP.F16.F32.PACK_AB R0, RZ, R0 ;  /* 0x00000000ff00723e */ /* 0x000fca00000000ff */
[----:B------:R0:W-:Y:S01]  /*77f0*/  STG.E.U16 desc[UR36][R10.64+0x1f2], R0 ;  /* 0x0001f2000a007986 */ /* 0x0001e2000c101524 */
[----:B------:R-:W-:Y:S05]  /*7800*/  BRA `(.L_x_288) ;  /* 0x0000002400187947 */ /* 0x000fea0003800000 */
.L_x_35:
[----:B------:R-:W-:Y:S01]  /*7810*/  ISETP.GT.AND P0, PT, R3, 0x1, PT ;  /* 0x000000010300780c */ /* 0x000fe20003f04270 */
[----:B------:R-:W-:Y:S01]  /*7820*/  ULDC.64 UR4, c[0x0][0x5c0] ;  /* 0x0001700000047ab9 */ /* 0x000fe20000000a00 */
[-C--:B------:R-:W-:Y:S01]  /*7830*/  FMUL R24, R24, R155.reuse ;  /* 0x0000009b18187220 */ /* 0x080fe20000400000 */
[-C--:B------:R-:W-:Y:S01]  /*7840*/  FMUL R25, R25, R155.reuse ;  /* 0x0000009b19197220 */ /* 0x080fe20000400000 */
[----:B------:R-:W-:Y:S01]  /*7850*/  ISETP.GT.AND P3, PT, R0, RZ, P0 ;  /* 0x000000ff0000720c */ /* 0x000fe20000764270 */
[-C--:B------:R-:W-:Y:S01]  /*7860*/  FMUL R26, R26, R155.reuse ;  /* 0x0000009b1a1a7220 */ /* 0x080fe20000400000 */
[----:B------:R-:W-:Y:S01]  /*7870*/  LEA R4, P4, R160, UR4, 0x1 ;  /* 0x00000004a0047c11 */ /* 0x000fe2000f8808ff */
[-C--:B------:R-:W-:Y:S01]  /*7880*/  FMUL R27, R27, R155.reuse ;  /* 0x0000009b1b1b7220 */ /* 0x080fe20000400000 */
[----:B------:R-:W-:Y:S01]  /*7890*/  F2FP.F16.F32.PACK_AB R24, RZ, R24 ;  /* 0x00000018ff18723e */ /* 0x000fe200000000ff */
[-C--:B------:R-:W-:Y:S01]  /*78a0*/  FMUL R28, R28, R155.reuse ;  /* 0x0000009b1c1c7220 */ /* 0x080fe20000400000 */
[----:B------:R-:W-:Y:S01]  /*78b0*/  LEA.HI.X R5, R160, UR5, R153, 0x1, P4 ;  /* 0x00000005a0057c11 */ /* 0x000fe2000a0f0c99 */
[----:B------:R-:W-:Y:S01]  /*78c0*/  FMUL R29, R29, R155 ;  /* 0x0000009b1d1d7220 */ /* 0x000fe20000400000 */
[----:B------:R-:W-:Y:S01]  /*78d0*/  F2FP.F16.F32.PACK_AB R25, RZ, R25 ;  /* 0x00000019ff19723e */ /* 0x000fe200000000ff */
[-C--:B------:R-:W-:Y:S01]  /*78e0*/  FMUL R30, R30, R155.reuse ;  /* 0x0000009b1e1e7220 */ /* 0x080fe20000400000 */
[----:B------:R-:W-:Y:S01]  /*78f0*/  SHF.L.U64.HI R11, R10, 0x4, R11 ;  /* 0x000000040a0b7819 */ /* 0x000fe2000001020b */
[----:B------:R-:W-:Y:S01]  /*7900*/  @P1 STG.E.U16 desc[UR36][R4.64], R24 ;  /* 0x0000001804001986 */ /* 0x000fe2000c101524 */
[----:B------:R-:W-:Y:S01]  /*7910*/  ISETP.GT.AND P1, PT, R3, 0x8, PT ;  /* 0x000000080300780c */ /* 0x000fe20003f24270 */
[-C--:B------:R-:W-:Y:S01]  /*7920*/  FMUL R31, R31, R155.reuse ;  /* 0x0000009b1f1f7220 */ /* 0x080fe20000400000 */
[----:B------:R-:W-:Y:S01]  /*7930*/  ISETP.GT.AND P4, PT, R0, 0x8, P0 ;  /* 0x000000080000780c */ /* 0x000fe20000784270 */
[----:B------:R-:W-:Y:S01]  /*7940*/  @P3 STG.E.U16 desc[UR36][R4.64+0x2], R25 ;  /* 0x0000021904003986 */ /* 0x000fe2000c101524 */
[----:B------:R-:W-:Y:S01]  /*7950*/  LEA R6, P3, R10, R4, 0x4 ;  /* 0x000000040a067211 */ /* 0x000fe200078620ff */
[-C--:B------:R-:W-:Y:S01]  /*7960*/  FMUL R32, R32, R155.reuse ;  /* 0x0000009b20207220 */ /* 0x080fe20000400000 */
[C---:B------:R-:W-:Y:S01]  /*7970*/  ISETP.GT.AND P2, PT, R0.reuse, 0x8, P2 ;  /* 0x000000080000780c */ /* 0x040fe20001744270 */
[-C--:B------:R-:W-:Y:S01]  /*7980*/  FMUL R33, R33, R155.reuse ;  /* 0x0000009b21217220 */ /* 0x080fe20000400000 */
[----:B------:R-:W-:Y:S01]  /*7990*/  ISETP.GT.AND P0, PT, R3, 0x9, PT ;  /* 0x000000090300780c */ /* 0x000fe20003f04270 */
[----:B------:R-:W-:Y:S01]  /*79a0*/  IMAD.X R7, R11, 0x1, R5, P3 ;  /* 0x000000010b077824 */ /* 0x000fe200018e0605 */
[----:B------:R-:W-:Y:S01]  /*79b0*/  ISETP.GT.AND P5, PT, R0, RZ, P1 ;  /* 0x000000ff0000720c */ /* 0x000fe20000fa4270 */
[-C--:B------:R-:W-:Y:S01]  /*79c0*/  FMUL R34, R34, R155.reuse ;  /* 0x0000009b22227220 */ /* 0x080fe20000400000 */
[----:B------:R-:W-:Y:S01]  /*79d0*/  ISETP.GT.AND P3, PT, R0, RZ, P0 ;  /* 0x000000ff0000720c */ /* 0x000fe20000764270 */
[-C--:B------:R-:W-:Y:S01]  /*79e0*/  FMUL R35, R35, R155.reuse ;  /* 0x0000009b23237220 */ /* 0x080fe20000400000 */
[----:B------:R-:W-:Y:S01]  /*79f0*/  F2FP.F16.F32.PACK_AB R26, RZ, R26 ;  /* 0x0000001aff1a723e */ /* 0x000fe200000000ff */
[----:B------:R-:W-:Y:S01]  /*7a00*/  FMUL R36, R36, R155 ;  /* 0x0000009b24247220 */ /* 0x000fe20000400000 */
[----:B------:R-:W-:Y:S01]  /*7a10*/  F2FP.F16.F32.PACK_AB R27, RZ, R27 ;  /* 0x0000001bff1b723e */ /* 0x000fe200000000ff */
[----:B------:R-:W-:Y:S01]  /*7a20*/  FMUL R37, R37, R155 ;  /* 0x0000009b25257220 */ /* 0x000fe20000400000 */
[----:B------:R-:W-:Y:S01]  /*7a30*/  F2FP.F16.F32.PACK_AB R28, RZ, R28 ;  /* 0x0000001cff1c723e */ /* 0x000fe200000000ff */
[----:B------:R-:W-:Y:S01]  /*7a40*/  @P2 STG.E.U16 desc[UR36][R6.64], R26 ;  /* 0x0000001a06002986 */ /* 0x000fe2000c101524 */
[----:B------:R-:W-:Y:S01]  /*7a50*/  F2FP.F16.F32.PACK_AB R29, RZ, R29 ;  /* 0x0000001dff1d723e */ /* 0x000fe200000000ff */
[-C--:B------:R-:W-:Y:S01]  /*7a60*/  FMUL R38, R38, R155.reuse ;  /* 0x0000009b26267220 */ /* 0x080fe20000400000 */
[C---:B------:R-:W-:Y:S01]  /*7a70*/  ISETP.GT.AND P2, PT, R0.reuse, 0x8, P1 ;  /* 0x000000080000780c */ /* 0x040fe20000f44270 */
[----:B------:R-:W-:Y:S01]  /*7a80*/  @P4 STG.E.U16 desc[UR36][R6.64+0x2], R27 ;  /* 0x0000021b06004986 */ /* 0x000fe2000c101524 */
[----:B------:R-:W-:Y:S01]  /*7a90*/  ISETP.GT.AND P1, PT, R3, 0x10, PT ;  /* 0x000000100300780c */ /* 0x000fe20003f24270 */
[-C--:B------:R-:W-:Y:S01]  /*7aa0*/  FMUL R39, R39, R155.reuse ;  /* 0x0000009b27277220 */ /* 0x080fe20000400000 */
[----:B------:R-:W-:Y:S01]  /*7ab0*/  F2FP.F16.F32.PACK_AB R30, RZ, R30 ;  /* 0x0000001eff1e723e */ /* 0x000fe200000000ff */
[----:B------:R-:W-:Y:S01]  /*7ac0*/  @P5 STG.E.U16 desc[UR36][R4.64+0x10], R28 ;  /* 0x0000101c04005986 */ /* 0x000fe2000c101524 */
[----:B------:R-:W-:Y:S01]  /*7ad0*/  ISETP.GT.AND P4, PT, R0, RZ, P1 ;  /* 0x000000ff0000720c */ /* 0x000fe20000f84270 */
[----:B------:R-:W-:Y:S01]  /*7ae0*/  FMUL R40, R40, R155 ;  /* 0x0000009b28287220 */ /* 0x000fe20000400000 */
[----:B------:R-:W-:Y:S01]  /*7af0*/  F2FP.F16.F32.PACK_AB R31, RZ, R31 ;  /* 0x0000001fff1f723e */ /* 0x000fe200000000ff */
[----:B------:R-:W-:Y:S01]  /*7b00*/  @P3 STG.E.U16 desc[UR36][R4.64+0x12], R29 ;  /* 0x0000121d04003986 */ /* 0x000fe2000c101524 */
[----:B------:R-:W-:Y:S01]  /*7b10*/  ISETP.GT.AND P3, PT, R0, 0x8, P0 ;  /* 0x000000080000780c */ /* 0x000fe20000764270 */
[-C--:B------:R-:W-:Y:S01]  /*7b20*/  FMUL R41, R41, R155.reuse ;  /* 0x0000009b29297220 */ /* 0x080fe20000400000 */
[----:B------:R-:W-:Y:S01]  /*7b30*/  ISETP.GT.AND P0, PT, R3, 0x11, PT ;  /* 0x000000110300780c */ /* 0x000fe20003f04270 */
[----:B------:R-:W-:Y:S01]  /*7b40*/  @P2 STG.E.U16 desc[UR36][R6.64+0x10], R30 ;  /* 0x0000101e06002986 */ /* 0x000fe2000c101524 */
[----:B------:R-:W-:Y:S01]  /*7b50*/  F2FP.F16.F32.PACK_AB R32, RZ, R32 ;  /* 0x00000020ff20723e */ /* 0x000fe200000000ff */
[-C--:B------:R-:W-:Y:S01]  /*7b60*/  FMUL R42, R42, R155.reuse ;  /* 0x0000009b2a2a7220 */ /* 0x080fe20000400000 */
[C---:B------:R-:W-:Y:S01]  /*7b70*/  ISETP.GT.AND P5, PT, R0.reuse, RZ, P0 ;  /* 0x000000ff0000720c */ /* 0x040fe200007a4270 */
[-C--:B------:R-:W-:Y:S01]  /*7b80*/  FMUL R43, R43, R155.reuse ;  /* 0x0000009b2b2b7220 */ /* 0x080fe20000400000 */
[----:B------:R-:W-:Y:S01]  /*7b90*/  ISETP.GT.AND P2, PT, R0, 0x8, P1 ;  /* 0x000000080000780c */ /* 0x000fe20000f44270 */
[-C--:B------:R-:W-:Y:S01]  /*7ba0*/  FMUL R44, R44, R155.reuse ;  /* 0x0000009b2c2c7220 */ /* 0x080fe20000400000 */
[----:B------:R-:W-:Y:S01]  /*7bb0*/  ISETP.GT.AND P1, PT, R3, 0x18, PT ;  /* 0x000000180300780c */ /* 0x000fe20003f24270 */
[----:B------:R-:W-:Y:S01]  /*7bc0*/  FMUL R45, R45, R155 ;  /* 0x0000009b2d2d7220 */ /* 0x000fe20000400000 */
[----:B------:R-:W-:Y:S01]  /*7bd0*/  F2FP.F16.F32.PACK_AB R33, RZ, R33 ;  /* 0x00000021ff21723e */ /* 0x000fe200000000ff */
[----:B------:R-:W-:Y:S01]  /*7be0*/  @P3 STG.E.U16 desc[UR36][R6.64+0x12], R31 ;  /* 0x0000121f06003986 */ /* 0x000fe2000c101524 */
[----:B------:R-:W-:Y:S01]  /*7bf0*/  ISETP.GT.AND P3, PT, R0, 0x8, P0 ;  /* 0x000000080000780c */ /* 0x000fe20000764270 */
[-C--:B------:R-:W-:Y:S01]  /*7c00*/  FMUL R46, R46, R155.reuse ;  /* 0x0000009b2e2e7220 */ /* 0x080fe20000400000 */
[----:B------:R-:W-:Y:S01]  /*7c10*/  ISETP.GT.AND P0, PT, R3, 0x19, PT ;  /* 0x000000190300780c */ /* 0x000fe20003f04270 */
[----:B------:R-:W-:Y:S01]  /*7c20*/  @P4 STG.E.U16 desc[UR36][R4.64+0x20], R32 ;  /* 0x0000202004004986 */ /* 0x000fe2000c101524 */
[C---:B------:R-:W-:Y:S01]  /*7c30*/  ISETP.GT.AND P4, PT, R0.reuse, RZ, P1 ;  /* 0x000000ff0000720c */ /* 0x040fe20000f84270 */
[-C--:B------:R-:W-:Y:S01]  /*7c40*/  FMUL R47, R47, R155.reuse ;  /* 0x0000009b2f2f7220 */ /* 0x080fe20000400000 */
[----:B------:R-:W-:Y:S01]  /*7c50*/  F2FP.F16.F32.PACK_AB R34, RZ, R34 ;  /* 0x00000022ff22723e */ /* 0x000fe200000000ff */
[----:B------:R-:W-:Y:S01]  /*7c60*/  @P5 STG.E.U16 desc[UR36][R4.64+0x22], R33 ;  /* 0x0000222104005986 */ /* 0x000fe2000c101524 */
[----:B------:R-:W-:Y:S01]  /*7c70*/  ISETP.GT.AND P5, PT, R0, RZ, P0 ;  /* 0x000000ff0000720c */ /* 0x000fe200007a4270 */
[----:B------:R-:W-:Y:S01]  /*7c80*/  FMUL R48, R48, R155 ;  /* 0x0000009b30307220 */ /* 0x000fe20000400000 */
[----:B------:R-:W-:Y:S01]  /*7c90*/  F2FP.F16.F32.PACK_AB R35, RZ, R35 ;  /* 0x00000023ff23723e */ /* 0x000fe200000000ff */
[----:B------:R-:W-:Y:S01]  /*7ca0*/  @P2 STG.E.U16 desc[UR36][R6.64+0x20], R34 ;  /* 0x0000202206002986 */ /* 0x000fe2000c101524 */
[----:B------:R-:W-:Y:S01]  /*7cb0*/  F2FP.F16.F32.PACK_AB R36, RZ, R36 ;  /* 0x00000024ff24723e */ /* 0x000fe200000000ff */
[-C--:B------:R-:W-:Y:S01]  /*7cc0*/  FMUL R49, R49, R155.reuse ;  /* 0x0000009b31317220 */ /* 0x080fe20000400000 */
[----:B------:R-:W-:Y:S01]  /*7cd0*/  ISETP.GT.AND P2, PT, R0, 0x8, P1 ;  /* 0x000000080000780c */ /* 0x000fe20000f44270 */
[----:B------:R-:W-:Y:S01]  /*7ce0*/  @P3 STG.E.U16 desc[UR36][R6.64+0x22], R35 ;  /* 0x0000222306003986 */ /* 0x000fe2000c101524 */
[----:B------:R-:W-:Y:S01]  /*7cf0*/  ISETP.GT.AND P1, PT, R3, 0x20, PT ;  /* 0x000000200300780c */ /* 0x000fe20003f24270 */
[----:B------:R-:W-:Y:S01]  /*7d00*/  FMUL R50, R50, R155 ;  /* 0x0000009b32327220 */ /* 0x000fe20000400000 */
[----:B------:R-:W-:Y:S01]  /*7d10*/  F2FP.F16.F32.PACK_AB R37, RZ, R37 ;  /* 0x00000025ff25723e */ /* 0x000fe200000000ff */
[----:B------:R-:W-:Y:S01]  /*7d20*/  @P4 STG.E.U16 desc[UR36][R4.64+0x30], R36 ;  /* 0x0000302404004986 */ /* 0x000fe2000c101524 */
[C---:B------:R-:W-:Y:S01]  /*7d30*/  ISETP.GT.AND P3, PT, R0.reuse, 0x8, P0 ;  /* 0x000000080000780c */ /* 0x040fe20000764270 */
[-C--:B------:R-:W-:Y:S01]  /*7d40*/  FMUL R51, R51, R155.reuse ;  /* 0x0000009b33337220 */ /* 0x080fe20000400000 */
[----:B------:R-:W-:Y:S01]  /*7d50*/  ISETP.GT.AND P0, PT, R3, 0x21, PT ;  /* 0x000000210300780c */ /* 0x000fe20003f04270 */
[----:B------:R-:W-:Y:S01]  /*7d60*/  @P5 STG.E.U16 desc[UR36][R4.64+0x32], R37 ;  /* 0x0000322504005986 */ /* 0x000fe2000c101524 */
[----:B------:R-:W-:Y:S01]  /*7d70*/  ISETP.GT.AND P4, PT, R0, RZ, P1 ;  /* 0x000000ff0000720c */ /* 0x000fe20000f84270 */
[-C--:B------:R-:W-:Y:S01]  /*7d80*/  FMUL R52, R52, R155.reuse ;  /* 0x0000009b34347220 */ /* 0x080fe20000400000 */
[----:B------:R-:W-:Y:S01]  /*7d90*/  F2FP.F16.F32.PACK_AB R38, RZ, R38 ;  /* 0x00000026ff26723e */ /* 0x000fe200000000ff */
[-C--:B------:R-:W-:Y:S01]  /*7da0*/  FMUL R53, R53, R155.reuse ;  /* 0x0000009b35357220 */ /* 0x080fe20000400000 */
        /* <DEDUP_REMOVED lines=325> */
[----:B------:R-:W-:Y:S01]  /*9200*/  FMUL R151, R151, R155 ;  /* 0x0000009b97977220 */ /* 0x000fe20000400000 */
[----:B------:R-:W-:Y:S01]  /*9210*/  ISETP.GT.AND P2, PT, R0, 0x8, P1 ;  /* 0x000000080000780c */ /* 0x000fe20000f44270 */
[----:B------:R-:W-:Y:S01]  /*9220*/  @P3 STG.E.U16 desc[UR36][R6.64+0x132], R103 ;  /* 0x0001326706003986 */ /* 0x000fe2000c101524 */
[----:B------:R-:W-:-:S02]  /*9230*/  ISETP.GT.AND P1, PT, R3, 0xa8, PT ;  /* 0x000000a80300780c */ /* 0x000fc40003f24270 */
[----:B------:R-:W-:Y:S01]  /*9240*/  F2FP.F16.F32.PACK_AB R105, RZ, R105 ;  /* 0x00000069ff69723e */ /* 0x000fe200000000ff */
[----:B------:R-:W-:Y:S01]  /*9250*/  @P4 STG.E.U16 desc[UR36][R4.64+0x140], R104 ;  /* 0x0001406804004986 */ /* 0x000fe2000c101524 */
[C---:B------:R-:W-:Y:S02]  /*9260*/  ISETP.GT.AND P3, PT, R0.reuse, 0x8, P0 ;  /* 0x000000080000780c */ /* 0x040fe40000764270 */
[----:B------:R-:W-:Y:S01]  /*9270*/  ISETP.GT.AND P0, PT, R3, 0xa9, PT ;  /* 0x000000a90300780c */ /* 0x000fe20003f04270 */
[----:B------:R-:W-:Y:S01]  /*9280*/  @P5 STG.E.U16 desc[UR36][R4.64+0x142], R105 ;  /* 0x0001426904005986 */ /* 0x000fe2000c101524 */
[C---:B------:R-:W-:Y:S02]  /*9290*/  ISETP.GT.AND P4, PT, R0.reuse, RZ, P1 ;  /* 0x000000ff0000720c */ /* 0x040fe40000f84270 */
[----:B------:R-:W-:Y:S02]  /*92a0*/  F2FP.F16.F32.PACK_AB R106, RZ, R106 ;  /* 0x0000006aff6a723e */ /* 0x000fe400000000ff */
[----:B------:R-:W-:-:S02]  /*92b0*/  ISETP.GT.AND P5, PT, R0, RZ, P0 ;  /* 0x000000ff0000720c */ /* 0x000fc400007a4270 */
[----:B------:R-:W-:Y:S01]  /*92c0*/  F2FP.F16.F32.PACK_AB R107, RZ, R107 ;  /* 0x0000006bff6b723e */ /* 0x000fe200000000ff */
[----:B------:R-:W-:Y:S01]  /*92d0*/  @P2 STG.E.U16 desc[UR36][R6.64+0x140], R106 ;  /* 0x0001406a06002986 */ /* 0x000fe2000c101524 */
[----:B------:R-:W-:Y:S02]  /*92e0*/  F2FP.F16.F32.PACK_AB R108, RZ, R108 ;  /* 0x0000006cff6c723e */ /* 0x000fe400000000ff */
[C---:B------:R-:W-:Y:S01]  /*92f0*/  ISETP.GT.AND P2, PT, R0.reuse, 0x8, P1 ;  /* 0x000000080000780c */ /* 0x040fe20000f44270 */
[----:B------:R-:W-:Y:S01]  /*9300*/  @P3 STG.E.U16 desc[UR36][R6.64+0x142], R107 ;  /* 0x0001426b06003986 */ /* 0x000fe2000c101524 */
[----:B------:R-:W-:Y:S02]  /*9310*/  ISETP.GT.AND P1, PT, R3, 0xb0, PT ;  /* 0x000000b00300780c */ /* 0x000fe40003f24270 */
[----:B------:R-:W-:Y:S01]  /*9320*/  F2FP.F16.F32.PACK_AB R109, RZ, R109 ;  /* 0x0000006dff6d723e */ /* 0x000fe200000000ff */
[----:B------:R-:W-:Y:S01]  /*9330*/  @P4 STG.E.U16 desc[UR36][R4.64+0x150], R108 ;  /* 0x0001506c04004986 */ /* 0x000fe2000c101524 */
[----:B------:R-:W-:-:S02]  /*9340*/  ISETP.GT.AND P3, PT, R0, 0x8, P0 ;  /* 0x000000080000780c */ /* 0x000fc40000764270 */
[----:B------:R-:W-:Y:S01]  /*9350*/  ISETP.GT.AND P0, PT, R3, 0xb1, PT ;  /* 0x000000b10300780c */ /* 0x000fe20003f04270 */
[----:B------:R-:W-:Y:S01]  /*9360*/  @P5 STG.E.U16 desc[UR36][R4.64+0x152], R109 ;  /* 0x0001526d04005986 */ /* 0x000fe2000c101524 */
[C---:B------:R-:W-:Y:S02]  /*9370*/  ISETP.GT.AND P4, PT, R0.reuse, RZ, P1 ;  /* 0x000000ff0000720c */ /* 0x040fe40000f84270 */
[----:B------:R-:W-:Y:S02]  /*9380*/  F2FP.F16.F32.PACK_AB R110, RZ, R110 ;  /* 0x0000006eff6e723e */ /* 0x000fe400000000ff */
[----:B------:R-:W-:Y:S02]  /*9390*/  ISETP.GT.AND P5, PT, R0, RZ, P0 ;  /* 0x000000ff0000720c */ /* 0x000fe400007a4270 */
[----:B------:R-:W-:Y:S01]  /*93a0*/  F2FP.F16.F32.PACK_AB R111, RZ, R111 ;  /* 0x0000006fff6f723e */ /* 0x000fe200000000ff */
[----:B------:R-:W-:Y:S01]  /*93b0*/  @P2 STG.E.U16 desc[UR36][R6.64+0x150], R110 ;  /* 0x0001506e06002986 */ /* 0x000fe2000c101524 */
[----:B------:R-:W-:-:S02]  /*93c0*/  F2FP.F16.F32.PACK_AB R112, RZ, R112 ;  /* 0x00000070ff70723e */ /* 0x000fc400000000ff */
[C---:B------:R-:W-:Y:S01]  /*93d0*/  ISETP.GT.AND P2, PT, R0.reuse, 0x8, P1 ;  /* 0x000000080000780c */ /* 0x040fe20000f44270 */
[----:B------:R-:W-:Y:S01]  /*93e0*/  @P3 STG.E.U16 desc[UR36][R6.64+0x152], R111 ;  /* 0x0001526f06003986 */ /* 0x000fe2000c101524 */
[C---:B------:R-:W-:Y:S02]  /*93f0*/  ISETP.GT.AND P1, PT, R3.reuse, 0xb8, PT ;  /* 0x000000b80300780c */ /* 0x040fe40003f24270 */
[----:B------:R-:W-:Y:S01]  /*9400*/  F2FP.F16.F32.PACK_AB R113, RZ, R113 ;  /* 0x00000071ff71723e */ /* 0x000fe200000000ff */
[----:B------:R-:W-:Y:S01]  /*9410*/  @P4 STG.E.U16 desc[UR36][R4.64+0x160], R112 ;  /* 0x0001607004004986 */ /* 0x000fe2000c101524 */
[C---:B------:R-:W-:Y:S02]  /*9420*/  ISETP.GT.AND P3, PT, R0.reuse, 0x8, P0 ;  /* 0x000000080000780c */ /* 0x040fe40000764270 */
[----:B------:R-:W-:Y:S01]  /*9430*/  ISETP.GT.AND P0, PT, R3, 0xb9, PT ;  /* 0x000000b90300780c */ /* 0x000fe20003f04270 */
[----:B------:R-:W-:Y:S01]  /*9440*/  @P5 STG.E.U16 desc[UR36][R4.64+0x162], R113 ;  /* 0x0001627104005986 */ /* 0x000fe2000c101524 */
[----:B------:R-:W-:-:S02]  /*9450*/  ISETP.GT.AND P4, PT, R0, RZ, P1 ;  /* 0x000000ff0000720c */ /* 0x000fc40000f84270 */
[----:B------:R-:W-:Y:S02]  /*9460*/  F2FP.F16.F32.PACK_AB R114, RZ, R114 ;  /* 0x00000072ff72723e */ /* 0x000fe400000000ff */
[C---:B------:R-:W-:Y:S02]  /*9470*/  ISETP.GT.AND P5, PT, R0.reuse, RZ, P0 ;  /* 0x000000ff0000720c */ /* 0x040fe400007a4270 */
[----:B------:R-:W-:Y:S01]  /*9480*/  F2FP.F16.F32.PACK_AB R115, RZ, R115 ;  /* 0x00000073ff73723e */ /* 0x000fe200000000ff */
[----:B------:R-:W-:Y:S01]  /*9490*/  @P2 STG.E.U16 desc[UR36][R6.64+0x160], R114 ;  /* 0x0001607206002986 */ /* 0x000fe2000c101524 */
[----:B------:R-:W-:Y:S02]  /*94a0*/  F2FP.F16.F32.PACK_AB R116, RZ, R116 ;  /* 0x00000074ff74723e */ /* 0x000fe400000000ff */
        /* <DEDUP_REMOVED lines=65> */
[----:B------:R-:W-:Y:S02]  /*98c0*/  ISETP.GT.AND P5, PT, R0, RZ, P0 ;  /* 0x000000ff0000720c */ /* 0x000fe400007a4270 */
[----:B------:R-:W-:Y:S02]  /*98d0*/  F2FP.F16.F32.PACK_AB R134, RZ, R134 ;  /* 0x00000086ff86723e */ /* 0x000fe400000000ff */
[----:B------:R-:W-:Y:S02]  /*98e0*/  F2FP.F16.F32.PACK_AB R135, RZ, R135 ;  /* 0x00000087ff87723e */ /* 0x000fe400000000ff */
[----:B------:R-:W-:Y:S01]  /*98f0*/  F2FP.F16.F32.PACK_AB R136, RZ, R136 ;  /* 0x00000088ff88723e */ /* 0x000fe200000000ff */
[----:B------:R-:W-:Y:S01]  /*9900*/  @P2 STG.E.U16 desc[UR36][R6.64+0x1b0], R134 ;  /* 0x0001b08606002986 */ /* 0x000fe2000c101524 */
[----:B------:R-:W-:-:S02]  /*9910*/  F2FP.F16.F32.PACK_AB R137, RZ, R137 ;  /* 0x00000089ff89723e */ /* 0x000fc400000000ff */
[C---:B------:R-:W-:Y:S01]  /*9920*/  ISETP.GT.AND P1, PT, R0.reuse, 0x8, P1 ;  /* 0x000000080000780c */ /* 0x040fe20000f24270 */
[----:B------:R-:W-:Y:S01]  /*9930*/  @P3 STG.E.U16 desc[UR36][R6.64+0x1b2], R135 ;  /* 0x0001b28706003986 */ /* 0x000fe2000c101524 */
[C---:B------:R-:W-:Y:S02]  /*9940*/  ISETP.GT.AND P2, PT, R0.reuse, 0x8, P0 ;  /* 0x000000080000780c */ /* 0x040fe40000744270 */
[C---:B------:R-:W-:Y:S01]  /*9950*/  ISETP.GT.AND P0, PT, R3.reuse, 0xe9, PT ;  /* 0x000000e90300780c */ /* 0x040fe20003f04270 */
[----:B------:R-:W-:Y:S01]  /*9960*/  @P4 STG.E.U16 desc[UR36][R4.64+0x1c0], R136 ;  /* 0x0001c08804004986 */ /* 0x000fe2000c101524 */
[----:B------:R-:W-:Y:S02]  /*9970*/  ISETP.GT.AND P4, PT, R3, 0xe8, PT ;  /* 0x000000e80300780c */ /* 0x000fe40003f84270 */
[----:B------:R-:W-:Y:S01]  /*9980*/  F2FP.F16.F32.PACK_AB R138, RZ, R138 ;  /* 0x0000008aff8a723e */ /* 0x000fe200000000ff */
[----:B------:R-:W-:Y:S01]  /*9990*/  @P5 STG.E.U16 desc[UR36][R4.64+0x1c2], R137 ;  /* 0x0001c28904005986 */ /* 0x000fe2000c101524 */
[----:B------:R-:W-:-:S02]  /*99a0*/  ISETP.GT.AND P5, PT, R0, RZ, P4 ;  /* 0x000000ff0000720c */ /* 0x000fc400027a4270 */
[----:B------:R-:W-:Y:S01]  /*99b0*/  F2FP.F16.F32.PACK_AB R139, RZ, R139 ;  /* 0x0000008bff8b723e */ /* 0x000fe200000000ff */
[----:B------:R-:W-:Y:S01]  /*99c0*/  @P1 STG.E.U16 desc[UR36][R6.64+0x1c0], R138 ;  /* 0x0001c08a06001986 */ /* 0x000fe2000c101524 */
[----:B------:R-:W-:Y:S02]  /*99d0*/  F2FP.F16.F32.PACK_AB R140, RZ, R140 ;  /* 0x0000008cff8c723e */ /* 0x000fe400000000ff */
[C---:B------:R-:W-:Y:S01]  /*99e0*/  ISETP.GT.AND P3, PT, R0.reuse, RZ, P0 ;  /* 0x000000ff0000720c */ /* 0x040fe20000764270 */
[----:B------:R-:W-:Y:S01]  /*99f0*/  @P2 STG.E.U16 desc[UR36][R6.64+0x1c2], R139 ;  /* 0x0001c28b06002986 */ /* 0x000fe2000c101524 */
[C---:B------:R-:W-:Y:S02]  /*9a00*/  ISETP.GT.AND P4, PT, R0.reuse, 0x8, P4 ;  /* 0x000000080000780c */ /* 0x040fe40002784270 */
[----:B------:R-:W-:Y:S02]  /*9a10*/  F2FP.F16.F32.PACK_AB R141, RZ, R141 ;  /* 0x0000008dff8d723e */ /* 0x000fe400000000ff */
[----:B------:R-:W-:Y:S01]  /*9a20*/  F2FP.F16.F32.PACK_AB R142, RZ, R142 ;  /* 0x0000008eff8e723e */ /* 0x000fe200000000ff */
[----:B------:R-:W-:Y:S01]  /*9a30*/  @P5 STG.E.U16 desc[UR36][R4.64+0x1d0], R140 ;  /* 0x0001d08c04005986 */ /* 0x000fe2000c101524 */
[----:B------:R-:W-:-:S02]  /*9a40*/  ISETP.GT.AND P5, PT, R0, 0x8, P0 ;  /* 0x000000080000780c */ /* 0x000fc400007a4270 */
[----:B------:R-:W-:Y:S02]  /*9a50*/  F2FP.F16.F32.PACK_AB R143, RZ, R143 ;  /* 0x0000008fff8f723e */ /* 0x000fe400000000ff */
[C---:B------:R-:W-:Y:S01]  /*9a60*/  ISETP.GT.AND P0, PT, R3.reuse, 0xf1, PT ;  /* 0x000000f10300780c */ /* 0x040fe20003f04270 */
[----:B------:R-:W-:Y:S01]  /*9a70*/  @P3 STG.E.U16 desc[UR36][R4.64+0x1d2], R141 ;  /* 0x0001d28d04003986 */ /* 0x000fe2000c101524 */
[----:B------:R-:W-:Y:S02]  /*9a80*/  ISETP.GT.AND P3, PT, R3, 0xf0, PT ;  /* 0x000000f00300780c */ /* 0x000fe40003f64270 */
[----:B------:R-:W-:Y:S01]  /*9a90*/  F2FP.F16.F32.PACK_AB R144, RZ, R144 ;  /* 0x00000090ff90723e */ /* 0x000fe200000000ff */
[----:B------:R-:W-:Y:S01]  /*9aa0*/  @P4 STG.E.U16 desc[UR36][R6.64+0x1d0], R142 ;  /* 0x0001d08e06004986 */ /* 0x000fe2000c101524 */
[C---:B------:R-:W-:Y:S02]  /*9ab0*/  ISETP.GT.AND P4, PT, R0.reuse, RZ, P3 ;  /* 0x000000ff0000720c */ /* 0x040fe40001f84270 */
[----:B------:R-:W-:Y:S01]  /*9ac0*/  F2FP.F16.F32.PACK_AB R145, RZ, R145 ;  /* 0x00000091ff91723e */ /* 0x000fe200000000ff */
[----:B------:R-:W-:Y:S01]  /*9ad0*/  @P5 STG.E.U16 desc[UR36][R6.64+0x1d2], R143 ;  /* 0x0001d28f06005986 */ /* 0x000fe2000c101524 */
[----:B------:R-:W-:-:S02]  /*9ae0*/  ISETP.GT.AND P5, PT, R0, RZ, P0 ;  /* 0x000000ff0000720c */ /* 0x000fc400007a4270 */
[C---:B------:R-:W-:Y:S02]  /*9af0*/  ISETP.GT.AND P2, PT, R3.reuse, 0xf8, PT ;  /* 0x000000f80300780c */ /* 0x040fe40003f44270 */
[----:B------:R-:W-:Y:S02]  /*9b00*/  ISETP.GT.AND P1, PT, R3, 0xf9, PT ;  /* 0x000000f90300780c */ /* 0x000fe40003f24270 */
[C---:B------:R-:W-:Y:S02]  /*9b10*/  ISETP.GT.AND P3, PT, R0.reuse, 0x8, P3 ;  /* 0x000000080000780c */ /* 0x040fe40001f64270 */
[C---:B------:R-:W-:Y:S01]  /*9b20*/  ISETP.GT.AND P0, PT, R0.reuse, 0x8, P0 ;  /* 0x000000080000780c */ /* 0x040fe20000704270 */
[----:B------:R-:W-:Y:S01]  /*9b30*/  @P4 STG.E.U16 desc[UR36][R4.64+0x1e0], R144 ;  /* 0x0001e09004004986 */ /* 0x000fe2000c101524 */
[C---:B------:R-:W-:Y:S02]  /*9b40*/  ISETP.GT.AND P4, PT, R0.reuse, RZ, P1 ;  /* 0x000000ff0000720c */ /* 0x040fe40000f84270 */
[----:B------:R-:W-:Y:S01]  /*9b50*/  F2FP.F16.F32.PACK_AB R146, RZ, R146 ;  /* 0x00000092ff92723e */ /* 0x000fe200000000ff */
[----:B------:R-:W-:Y:S01]  /*9b60*/  @P5 STG.E.U16 desc[UR36][R4.64+0x1e2], R145 ;  /* 0x0001e29104005986 */ /* 0x000fe2000c101524 */
[----:B------:R-:W-:-:S02]  /*9b70*/  ISETP.GT.AND P5, PT, R0, RZ, P2 ;  /* 0x000000ff0000720c */ /* 0x000fc400017a4270 */
[C---:B------:R-:W-:Y:S02]  /*9b80*/  ISETP.GT.AND P2, PT, R0.reuse, 0x8, P2 ;  /* 0x000000080000780c */ /* 0x040fe40001744270 */
[----:B------:R-:W-:Y:S01]  /*9b90*/  F2FP.F16.F32.PACK_AB R147, RZ, R147 ;  /* 0x00000093ff93723e */ /* 0x000fe200000000ff */
[----:B------:R-:W-:Y:S01]  /*9ba0*/  @P3 STG.E.U16 desc[UR36][R6.64+0x1e0], R146 ;  /* 0x0001e09206003986 */ /* 0x000fe2000c101524 */
[----:B------:R-:W-:Y:S02]  /*9bb0*/  ISETP.GT.AND P1, PT, R0, 0x8, P1 ;  /* 0x000000080000780c */ /* 0x000fe40000f24270 */
[----:B------:R-:W-:Y:S01]  /*9bc0*/  F2FP.F16.F32.PACK_AB R148, RZ, R148 ;  /* 0x00000094ff94723e */ /* 0x000fe200000000ff */
[----:B------:R-:W-:Y:S01]  /*9bd0*/  @P0 STG.E.U16 desc[UR36][R6.64+0x1e2], R147 ;  /* 0x0001e29306000986 */ /* 0x000fe2000c101524 */
[----:B------:R-:W-:Y:S02]  /*9be0*/  F2FP.F16.F32.PACK_AB R149, RZ, R149 ;  /* 0x00000095ff95723e */ /* 0x000fe400000000ff */
[----:B------:R-:W-:Y:S01]  /*9bf0*/  F2FP.F16.F32.PACK_AB R150, RZ, R150 ;  /* 0x00000096ff96723e */ /* 0x000fe200000000ff */
[----:B------:R-:W-:Y:S01]  /*9c00*/  @P5 STG.E.U16 desc[UR36][R4.64+0x1f0], R148 ;  /* 0x0001f09404005986 */ /* 0x000fe2000c101524 */
[----:B------:R-:W-:-:S03]  /*9c10*/  F2FP.F16.F32.PACK_AB R151, RZ, R151 ;  /* 0x00000097ff97723e */ /* 0x000fc600000000ff */
[----:B------:R0:W-:Y:S02]  /*9c20*/  @P4 STG.E.U16 desc[UR36][R4.64+0x1f2], R149 ;  /* 0x0001f29504004986 */ /* 0x0001e4000c101524 */
[----:B0-----:R-:W-:Y:S02]  /*9c30*/  @P2 IMAD.MOV.U32 R4, RZ, RZ, R6 ;  /* 0x000000ffff042224 */ /* 0x001fe400078e0006 */
[----:B------:R-:W-:-:S05]  /*9c40*/  @P2 IMAD.MOV.U32 R5, RZ, RZ, R7 ;  /* 0x000000ffff052224 */ /* 0x000fca00078e0007 */
[----:B------:R0:W-:Y:S04]  /*9c50*/  @P2 STG.E.U16 desc[UR36][R4.64+0x1f0], R150 ;  /* 0x0001f09604002986 */ /* 0x0001e8000c101524 */
[----:B------:R0:W-:Y:S02]  /*9c60*/  @P1 STG.E.U16 desc[UR36][R6.64+0x1f2], R151 ;  /* 0x0001f29706001986 */ /* 0x0001e4000c101524 */
.L_x_288:
[----:B------:R-:W-:Y:S05]  /*9c70*/  BSYNC B0 ;  /* 0x0000000000007941 */ /* 0x000fea0003800000 */
.L_x_34:
[----:B------:R-:W-:Y:S01]  /*9c80*/  ULDC UR4, c[0x0][0xc] ;  /* 0x0000030000047ab9 */ /* 0x000fe20000000800 */
[----:B------:R-:W-:Y:S01]  /*9c90*/  ULDC UR5, c[0x0][0x10] ;  /* 0x0000040000057ab9 */ /* 0x000fe20000000800 */
[----:B0-----:R-:W0:Y:S01]  /*9ca0*/  LDC R3, c[0x0][0x14] ;  /* 0x00000500ff037b82 */ /* 0x001e220000000800 */
[----:B------:R-:W-:Y:S01]  /*9cb0*/  UIMAD.WIDE.U32 UR4, UR4, UR5, URZ ;  /* 0x00000005040472a5 */ /* 0x000fe2000f8e003f */
[----:B------:R-:W-:Y:S01]  /*9cc0*/  PRMT R0, RZ, 0x7610, R0 ;  /* 0x00007610ff007816 */ /* 0x000fe20000000000 */
[----:B------:R-:W-:Y:S02]  /*9cd0*/  IMAD.MOV.U32 R153, RZ, RZ, -0x1 ;  /* 0xffffffffff997424 */ /* 0x000fe400078e00ff */
[----:B------:R-:W-:Y:S02]  /*9ce0*/  IMAD.MOV.U32 R23, RZ, RZ, -0x1 ;  /* 0xffffffffff177424 */ /* 0x000fe400078e00ff */
[----:B0-----:R-:W-:-:S04]  /*9cf0*/  IMAD.WIDE.U32 R16, R3, UR4, R16 ;  /* 0x0000000403107c25 */ /* 0x001fc8000f8e0010 */
[----:B------:R-:W-:Y:S01]  /*9d00*/  IMAD R3, R3, UR5, RZ ;  /* 0x0000000503037c24 */ /* 0x000fe2000f8e02ff */
[----:B------:R-:W-:Y:S02]  /*9d10*/  ULDC.64 UR4, c[0x0][0x650] ;  /* 0x0001940000047ab9 */ /* 0x000fe40000000a00 */
[----:B------:R-:W-:Y:S01]  /*9d20*/  ISETP.GE.U32.AND P0, PT, R16, UR4, PT ;  /* 0x0000000410007c0c */ /* 0x000fe2000bf06070 */
[----:B------:R-:W-:-:S05]  /*9d30*/  IMAD.IADD R17, R17, 0x1, R3 ;  /* 0x0000000111117824 */ /* 0x000fca00078e0203 */
[----:B------:R-:W-:-:S13]  /*9d40*/  ISETP.GE.U32.AND.EX P0, PT, R17, UR5, PT, P0 ;  /* 0x0000000511007c0c */ /* 0x000fda000bf06100 */
[----:B------:R-:W-:Y:S05]  /*9d50*/  @P0 BRA `(.L_x_289) ;  /* 0x0000000400640947 */ /* 0x000fea0003800000 */
[----:B------:R-:W0:Y:S01]  /*9d60*/  S2R R12, SR_CTAID.X ;  /* 0x00000000000c7919 */ /* 0x000e220000002500 */
[----:B------:R-:W0:Y:S01]  /*9d70*/  LDC.64 R10, c[0x0][0x628] ;  /* 0x00018a00ff0a7b82 */ /* 0x000e220000000a00 */
[----:B------:R-:W-:Y:S01]  /*9d80*/  ULDC UR4, c[0x0][0x150] ;  /* 0x0000540000047ab9 */ /* 0x000fe20000000800 */
[----:B-1234-:R-:W-:Y:S01]  /*9d90*/  IMAD.MOV.U32 R8, RZ, RZ, R16 ;  /* 0x000000ffff087224 */ /* 0x01efe200078e0010 */
[----:B-----5:R-:W1:Y:S01]  /*9da0*/  S2R R24, SR_CTAID.Y ;  /* 0x0000000000187919 */ /* 0x020e620000002600 */
[----:B------:R-:W-:-:S04]  /*9db0*/  IMAD.MOV.U32 R9, RZ, RZ, R17 ;  /* 0x000000ffff097224 */ /* 0x000fc800078e0011 */
[----:B------:R-:W2:Y:S08]  /*9dc0*/  LDC R21, c[0x0][0x144] ;  /* 0x00005100ff157b82 */ /* 0x000eb00000000800 */
[----:B------:R-:W3:Y:S08]  /*9dd0*/  LDC R0, c[0x0][0x630] ;  /* 0x00018c00ff007b82 */ /* 0x000ef00000000800 */
[----:B------:R-:W4:Y:S01]  /*9de0*/  LDC.64 R14, c[0x0][0x620] ;  /* 0x00018800ff0e7b82 */ /* 0x000f220000000a00 */
[----:B0-----:R-:W-:-:S04]  /*9df0*/  ISETP.NE.U32.AND P0, PT, R10, RZ, PT ;  /* 0x000000ff0a00720c */ /* 0x001fc80003f05070 */
[----:B------:R-:W-:Y:S02]  /*9e00*/  ISETP.NE.AND.EX P0, PT, R11, RZ, PT, P0 ;  /* 0x000000ff0b00720c */ /* 0x000fe40003f05300 */
[----:B------:R-:W-:-:S05]  /*9e10*/  I2FP.F32.U32 R3, R12 ;  /* 0x0000000c00037245 */ /* 0x000fca0000201000 */
[----:B------:R-:W-:-:S04]  /*9e20*/  FMUL R3, R3, UR4 ;  /* 0x0000000403037c20 */ /* 0x000fc80008400000 */
[----:B------:R0:W0:Y:S02]  /*9e30*/  F2I.U32.TRUNC.NTZ R20, R3 ;  /* 0x0000000300147305 */ /* 0x000024000020f000 */
[----:B-123--:R-:W-:Y:S05]  /*9e40*/  @!P0 BRA `(.L_x_290) ;  /* 0x0000000000288947 */ /* 0x00efea0003800000 */
[----:B0-----:R-:W0:Y:S02]  /*9e50*/  LDC R3, c[0x0][0x634] ;  /* 0x00018d00ff037b82 */ /* 0x001e240000000800 */
        /* <DEDUP_REMOVED lines=9> */
.L_x_290:
[----:B------:R-:W1:Y:S01]  /*9ef0*/  LDC.64 R28, c[0x0][0x640] ;  /* 0x00019000ff1c7b82 */ /* 0x000e620000000a00 */
[-CC-:B------:R-:W-:Y:S01]  /*9f00*/  SHF.R.U64 R23, R8, R0.reuse, R9.reuse ;  /* 0x0000000008177219 */ /* 0x180fe20000001209 */
[----:B0-----:R-:W-:Y:S01]  /*9f10*/  IMAD.MOV R20, RZ, RZ, -R20 ;  /* 0x000000ffff147224 */ /* 0x001fe200078e0a14 */
[----:B------:R-:W-:Y:S01]  /*9f20*/  SHF.R.U32.HI R0, RZ, R0, R9 ;  /* 0x00000000ff007219 */ /* 0x000fe20000011609 */
[----:B------:R-:W-:Y:S01]  /*9f30*/  ULDC UR4, c[0x0][0x154] ;  /* 0x0000550000047ab9 */ /* 0x000fe20000000800 */
[----:B------:R-:W-:Y:S01]  /*9f40*/  IADD3 R3, P0, RZ, -R23, RZ ;  /* 0x80000017ff037210 */ /* 0x000fe20007f1e0ff */
[----:B------:R-:W-:Y:S02]  /*9f50*/  IMAD R21, R21, R20, R12 ;  /* 0x0000001415157224 */ /* 0x000fe400078e020c */
[----:B------:R-:W0:Y:S01]  /*9f60*/  LDC R6, c[0x0][0x618] ;  /* 0x00018600ff067b82 */ /* 0x000e220000000800 */
[----:B------:R-:W-:Y:S02]  /*9f70*/  IMAD.MOV.U32 R7, RZ, RZ, 0x1 ;  /* 0x00000001ff077424 */ /* 0x000fe400078e00ff */
[----:B------:R-:W-:-:S04]  /*9f80*/  IMAD.X R5, RZ, RZ, ~R0, P0 ;  /* 0x000000ffff057224 */ /* 0x000fc800000e0e00 */
[-C--:B----4-:R-:W-:Y:S01]  /*9f90*/  IMAD R0, R5, R14.reuse, RZ ;  /* 0x0000000e05007224 */ /* 0x090fe200078e02ff */
[----:B------:R-:W2:Y:S01]  /*9fa0*/  LDC R8, c[0x0][0x608] ;  /* 0x00018200ff087b82 */ /* 0x000ea20000000800 */
[----:B------:R-:W-:-:S04]  /*9fb0*/  IMAD.WIDE.U32 R4, R3, R14, R16 ;  /* 0x0000000e03047225 */ /* 0x000fc800078e0010 */
[----:B------:R-:W-:Y:S01]  /*9fc0*/  IMAD R3, R3, R15, R0 ;  /* 0x0000000f03037224 */ /* 0x000fe200078e0200 */
[----:B------:R-:W-:Y:S02]  /*9fd0*/  I2FP.F32.U32 R0, R24 ;  /* 0x0000001800007245 */ /* 0x000fe40000201000 */
[----:B------:R-:W3:Y:S01]  /*9fe0*/  LDC R26, c[0x0][0x658] ;  /* 0x00019600ff1a7b82 */ /* 0x000ee20000000800 */
[----:B------:R-:W-:Y:S01]  /*9ff0*/  IMAD.IADD R3, R5, 0x1, R3 ;  /* 0x0000000105037824 */ /* 0x000fe200078e0203 */
[----:B-1----:R-:W-:Y:S01]  /*a000*/  ISETP.NE.U32.AND P0, PT, R28, RZ, PT ;  /* 0x000000ff1c00720c */ /* 0x002fe20003f05070 */
[----:B------:R-:W-:Y:S01]  /*a010*/  FMUL R0, R0, UR4 ;  /* 0x0000000400007c20 */ /* 0x000fe20008400000 */
[----:B------:R-:W-:Y:S02]  /*a020*/  IMAD.MOV.U32 R5, RZ, RZ, -0x1 ;  /* 0xffffffffff057424 */ /* 0x000fe400078e00ff */
[----:B------:R-:W-:Y:S01]  /*a030*/  ISETP.NE.AND.EX P0, PT, R29, RZ, PT, P0 ;  /* 0x000000ff1d00720c */ /* 0x000fe20003f05300 */
[----:B------:R1:W4:Y:S01]  /*a040*/  F2I.U32.TRUNC.NTZ R13, R0 ;  /* 0x00000000000d7305 */ /* 0x000322000020f000 */
[----:B------:R-:W1:Y:S01]  /*a050*/  LDC R15, c[0x0][0x148] ;  /* 0x00005200ff0f7b82 */ /* 0x000e620000000800 */
[----:B0-----:R-:W-:-:S02]  /*a060*/  SHF.R.U64 R12, R4, R6, R3 ;  /* 0x00000006040c7219 */ /* 0x001fc40000001203 */
[----:B------:R-:W-:-:S05]  /*a070*/  SHF.R.U32.HI R3, RZ, R6, R3 ;  /* 0x00000006ff037219 */ /* 0x000fca0000011603 */
[----:B------:R-:W0:Y:S01]  /*a080*/  LDC R20, c[0x0][0x600] ;  /* 0x00018000ff147b82 */ /* 0x000e220000000800 */
[-CC-:B--2---:R-:W-:Y:S02]  /*a090*/  SHF.R.U64 R10, R12, R8.reuse, R3.reuse ;  /* 0x000000080c0a7219 */ /* 0x184fe40000001203 */
[----:B------:R-:W-:-:S05]  /*a0a0*/  SHF.R.U32.HI R3, RZ, R8, R3 ;  /* 0x00000008ff037219 */ /* 0x000fca0000011603 */
[----:B------:R-:W2:Y:S01]  /*a0b0*/  LDC R27, c[0x0][0x648] ;  /* 0x00019200ff1b7b82 */ /* 0x000ea20000000800 */
[-C--:B---3--:R-:W-:Y:S02]  /*a0c0*/  SHF.L.U32 R4, R5, R26.reuse, RZ ;  /* 0x0000001a05047219 */ /* 0x088fe400000006ff */
[--C-:B------:R-:W-:Y:S02]  /*a0d0*/  SHF.R.U64 R14, R10, R26, R3.reuse ;  /* 0x0000001a0a0e7219 */ /* 0x100fe40000001203 */
[----:B------:R-:W-:Y:S02]  /*a0e0*/  LOP3.LUT R25, RZ, R4, RZ, 0x33, !PT ;  /* 0x00000004ff197212 */ /* 0x000fe400078e33ff */
[-C--:B------:R-:W-:Y:S01]  /*a0f0*/  SHF.R.U32.HI R5, RZ, R26.reuse, R3 ;  /* 0x0000001aff057219 */ /* 0x080fe20000011603 */
[----:B------:R-:W3:Y:S01]  /*a100*/  LDC R30, c[0x0][0x638] ;  /* 0x00018e00ff1e7b82 */ /* 0x000ee20000000800 */
[----:B------:R-:W-:Y:S01]  /*a110*/  SHF.L.U32 R154, R7, R26, RZ ;  /* 0x0000001a079a7219 */ /* 0x000fe200000006ff */
[----:B------:R-:W-:-:S06]  /*a120*/  IMAD.MOV.U32 R4, RZ, RZ, R14 ;  /* 0x000000ffff047224 */ /* 0x000fcc00078e000e */
[----:B------:R-:W0:Y:S01]  /*a130*/  LDC R31, c[0x0][0x610] ;  /* 0x00018400ff1f7b82 */ /* 0x000e220000000800 */
[----:B----4-:R-:W-:Y:S05]  /*a140*/  @!P0 BRA `(.L_x_291) ;  /* 0x0000000000288947 */ /* 0x010fea0003800000 */
        /* <DEDUP_REMOVED lines=10> */
.L_x_291:
[----:B------:R-:W-:Y:S01]  /*a1f0*/  ISETP.NE.AND P0, PT, R2, 0x1, PT ;  /* 0x000000010200780c */ /* 0x000fe20003f05270 */
[----:B0-----:R-:W-:Y:S01]  /*a200*/  VIADD R7, R20, 0xffffffff ;  /* 0xffffffff14077836 */ /* 0x001fe20000000000 */
[----:B-12---:R-:W-:Y:S01]  /*a210*/  SHF.R.U64 R0, R4, R27, R5 ;  /* 0x0000001b04007219 */ /* 0x006fe20000001205 */
[----:B------:R-:W-:Y:S01]  /*a220*/  IMAD.MOV R13, RZ, RZ, -R13 ;  /* 0x000000ffff0d7224 */ /* 0x000fe200078e0a0d */
[----:B------:R-:W-:Y:S01]  /*a230*/  LOP3.LUT R5, R10, R25, RZ, 0xc0, !PT ;  /* 0x000000190a057212 */ /* 0x000fe200078ec0ff */
[----:B------:R-:W-:Y:S02]  /*a240*/  IMAD.MOV.U32 R4, RZ, RZ, 0x1 ;  /* 0x00000001ff047424 */ /* 0x000fe400078e00ff */
[----:B------:R-:W-:Y:S02]  /*a250*/  IMAD.MOV R3, RZ, RZ, -R0 ;  /* 0x000000ffff037224 */ /* 0x000fe400078e0a00 */
[----:B------:R-:W-:Y:S01]  /*a260*/  IMAD R154, R154, R0, R5 ;  /* 0x000000009a9a7224 */ /* 0x000fe200078e0205 */
[----:B------:R-:W-:Y:S01]  /*a270*/  LOP3.LUT R5, R12, R7, RZ, 0xc0, !PT ;  /* 0x000000070c057212 */ /* 0x000fe200078ec0ff */
[----:B---3--:R-:W-:-:S02]  /*a280*/  IMAD R0, R3, R30, R14 ;  /* 0x0000001e03007224 */ /* 0x008fc400078e020e */
[----:B------:R-:W-:Y:S02]  /*a290*/  @P0 IMAD R21, R15, R13, R24 ;  /* 0x0000000d0f150224 */ /* 0x000fe400078e0218 */
[----:B------:R-:W-:Y:S01]  /*a2a0*/  IMAD R3, R0, R20, R5 ;  /* 0x0000001400037224 */ /* 0x000fe200078e0205 */
[----:B------:R-:W-:Y:S01]  /*a2b0*/  PRMT R0, R4, 0x7610, R0 ;  /* 0x0000761004007816 */ /* 0x000fe20000000000 */
[----:B------:R-:W-:-:S05]  /*a2c0*/  IMAD R154, R154, R31, R21 ;  /* 0x0000001f9a9a7224 */ /* 0x000fca00078e0215 */
[----:B------:R-:W-:Y:S02]  /*a2d0*/  SEL R153, R3, R154, !P0 ;  /* 0x0000009a03997207 */ /* 0x000fe40004000000 */
[----:B------:R-:W-:-:S07]  /*a2e0*/  SEL R154, R154, R3, !P0 ;  /* 0x000000039a9a7207 */ /* 0x000fce0004000000 */
.L_x_289:
[----:B------:R-:W-:-:S13]  /*a2f0*/  LOP3.LUT P0, RZ, R0, 0xff, RZ, 0xc0, !PT ;  /* 0x000000ff00ff7812 */ /* 0x000fda000780c0ff */
[----:B------:R-:W-:Y:S05]  /*a300*/  @P0 BRA `(.L_x_292) ;  /* 0xffffff6c00c40947 */ /* 0x000fea000383ffff */
[----:B------:R-:W-:Y:S05]  /*a310*/  EXIT ;  /* 0x000000000000794d */ /* 0x000fea0003800000 */
.L_x_7:
[----:B0-----:R-:W-:Y:S01]  /*a320*/  ULDC.64 UR4, c[0x0][0x650] ;  /* 0x0001940000047ab9 */ /* 0x001fe20000000a00 */
        /* <DEDUP_REMOVED lines=25> */
.L_x_294:
[----:B------:R-:W0:Y:S01]  /*a4c0*/  LDC.64 R28, c[0x0][0x640] ;  /* 0x00019000ff1c7b82 */ /* 0x000e220000000a00 */
[-CC-:B------:R-:W-:Y:S01]  /*a4d0*/  SHF.R.U64 R22, R12, R6.reuse, R13.reuse ;  /* 0x000000060c167219 */ /* 0x180fe2000000120d */
[----:B------:R-:W-:Y:S01]  /*a4e0*/  IMAD.MOV.U32 R30, RZ, RZ, 0x1 ;  /* 0x00000001ff1e7424 */ /* 0x000fe200078e00ff */
[----:B------:R-:W-:Y:S02]  /*a4f0*/  SHF.R.U32.HI R6, RZ, R6, R13 ;  /* 0x00000006ff067219 */ /* 0x000fe4000001160d */
        /* <DEDUP_REMOVED lines=8> */
[----:B------:R-:W-:Y:S01]  /*a580*/  IMAD.IADD R9, R9, 0x1, R11 ;  /* 0x0000000109097824 */ /* 0x000fe200078e020b */
[----:B0-----:R-:W-:-:S04]  /*a590*/  ISETP.NE.U32.AND P0, PT, R28, RZ, PT ;  /* 0x000000ff1c00720c */ /* 0x001fc80003f05070 */
[----:B------:R-:W-:Y:S02]  /*a5a0*/  ISETP.NE.AND.EX P0, PT, R29, RZ, PT, P0 ;  /* 0x000000ff1d00720c */ /* 0x000fe40003f05300 */
[----:B------:R-:W0:Y:S01]  /*a5b0*/  LDC R20, c[0x0][0x600] ;  /* 0x00018000ff147b82 */ /* 0x000e220000000800 */
[-CC-:B-1----:R-:W-:Y:S01]  /*a5c0*/  SHF.R.U64 R14, R8, R10.reuse, R9.reuse ;  /* 0x0000000a080e7219 */ /* 0x182fe20000001209 */
[----:B------:R-:W-:Y:S01]  /*a5d0*/  IMAD.MOV.U32 R8, RZ, RZ, -0x1 ;  /* 0xffffffffff087424 */ /* 0x000fe200078e00ff */
[----:B------:R-:W-:-:S05]  /*a5e0*/  SHF.R.U32.HI R9, RZ, R10, R9 ;  /* 0x0000000aff097219 */ /* 0x000fca0000011609 */
[----:B------:R-:W1:Y:S01]  /*a5f0*/  LDC R26, c[0x0][0x648] ;  /* 0x00019200ff1a7b82 */ /* 0x000e620000000800 */
[-CC-:B--2---:R-:W-:Y:S02]  /*a600*/  SHF.R.U64 R21, R14, R12.reuse, R9.reuse ;  /* 0x0000000c0e157219 */ /* 0x184fe40000001209 */
[----:B------:R-:W-:-:S05]  /*a610*/  SHF.R.U32.HI R6, RZ, R12, R9 ;  /* 0x0000000cff067219 */ /* 0x000fca0000011609 */
[----:B------:R-:W2:Y:S01]  /*a620*/  LDC R27, c[0x0][0x638] ;  /* 0x00018e00ff1b7b82 */ /* 0x000ea20000000800 */
[-C--:B---3--:R-:W-:Y:S02]  /*a630*/  SHF.L.U32 R8, R8, R25.reuse, RZ ;  /* 0x0000001908087219 */ /* 0x088fe400000006ff */
[-CC-:B------:R-:W-:Y:S02]  /*a640*/  SHF.R.U64 R23, R21, R25.reuse, R6.reuse ;  /* 0x0000001915177219 */ /* 0x180fe40000001206 */
[----:B------:R-:W-:Y:S02]  /*a650*/  LOP3.LUT R32, RZ, R8, RZ, 0x33, !PT ;  /* 0x00000008ff207212 */ /* 0x000fe400078e33ff */
[----:B------:R-:W-:Y:S01]  /*a660*/  SHF.R.U32.HI R9, RZ, R25, R6 ;  /* 0x00000019ff097219 */ /* 0x000fe20000011606 */
[----:B------:R-:W3:Y:S01]  /*a670*/  LDC R31, c[0x0][0x610] ;  /* 0x00018400ff1f7b82 */ /* 0x000ee20000000800 */
[----:B------:R-:W-:Y:S01]  /*a680*/  IMAD.MOV.U32 R8, RZ, RZ, R23 ;  /* 0x000000ffff087224 */ /* 0x000fe200078e0017 */
[----:B------:R-:W-:Y:S06]  /*a690*/  @!P0 BRA `(.L_x_295) ;  /* 0x0000000000288947 */ /* 0x000fec0003800000 */
        /* <DEDUP_REMOVED lines=10> */
.L_x_295:
[----:B------:R-:W-:Y:S02]  /*a740*/  ISETP.NE.AND P0, PT, R2, 0x1, PT ;  /* 0x000000010200780c */ /* 0x000fe40003f05270 */
[----:B-1----:R-:W-:Y:S01]  /*a750*/  SHF.R.U64 R6, R8, R26, R9 ;  /* 0x0000001a08067219 */ /* 0x002fe20000001209 */
[----:B0-----:R-:W-:Y:S01]  /*a760*/  VIADD R9, R20, 0xffffffff ;  /* 0xffffffff14097836 */ /* 0x001fe20000000000 */
[----:B------:R-:W-:Y:S02]  /*a770*/  SHF.L.U32 R30, R30, R25, RZ ;  /* 0x000000191e1e7219 */ /* 0x000fe400000006ff */
[----:B------:R-:W-:Y:S01]  /*a780*/  LOP3.LUT R5, R21, R32, RZ, 0xc0, !PT ;  /* 0x0000002015057212 */ /* 0x000fe200078ec0ff */
[----:B------:R-:W-:-:S04]  /*a790*/  IMAD.MOV R8, RZ, RZ, -R6 ;  /* 0x000000ffff087224 */ /* 0x000fc800078e0a06 */
[----:B------:R-:W-:Y:S01]  /*a7a0*/  IMAD R6, R30, R6, R5 ;  /* 0x000000061e067224 */ /* 0x000fe200078e0205 */
[----:B------:R-:W-:Y:S01]  /*a7b0*/  LOP3.LUT R5, R14, R9, RZ, 0xc0, !PT ;  /* 0x000000090e057212 */ /* 0x000fe200078ec0ff */
[----:B------:R-:W-:Y:S02]  /*a7c0*/  @P0 IMAD R3, R7, R24, R4 ;  /* 0x0000001807030224 */ /* 0x000fe400078e0204 */
[----:B--2---:R-:W-:Y:S02]  /*a7d0*/  IMAD R4, R8, R27, R23 ;  /* 0x0000001b08047224 */ /* 0x004fe400078e0217 */
[----:B---3--:R-:W-:Y:S02]  /*a7e0*/  IMAD R3, R6, R31, R3 ;  /* 0x0000001f06037224 */ /* 0x008fe400078e0203 */
[----:B------:R-:W-:Y:S02]  /*a7f0*/  IMAD R4, R4, R20, R5 ;  /* 0x0000001404047224 */ /* 0x000fe400078e0205 */
[----:B------:R-:W-:-:S02]  /*a800*/  IMAD.MOV.U32 R8, RZ, RZ, 0x1 ;  /* 0x00000001ff087424 */ /* 0x000fc400078e00ff */
[----:B------:R-:W-:Y:S01]  /*a810*/  IMAD.MOV.U32 R6, RZ, RZ, R22 ;  /* 0x000000ffff067224 */ /* 0x000fe200078e0016 */
[----:B------:R-:W-:Y:S02]  /*a820*/  SEL R21, R4, R3, !P0 ;  /* 0x0000000304157207 */ /* 0x000fe40004000000 */
[----:B------:R-:W-:-:S07]  /*a830*/  SEL R20, R3, R4, !P0 ;  /* 0x0000000403147207 */ /* 0x000fce0004000000 */
.L_x_293:
[----:B------:R-:W-:-:S08]  /*a840*/  NOP ;  /* 0x0000000000007918 */ /* 0x000fd00000000000 */
[----:B------:R-:W0:-:S00]  /*a850*/  USETMAXREG.DEALLOC.CTAPOOL 0x28 ;  /* 0x00000028000079c8 */ /* 0x000e0000080e0500 */
[----:B0-----:R-:W-:-:S13]  /*a860*/  ISETP.NE.AND P0, PT, R0, RZ, PT ;  /* 0x000000ff0000720c */ /* 0x001fda0003f05270 */
[----:B------:R-:W-:Y:S05]  /*a870*/  @P0 EXIT ;  /* 0x000000000000094d */ /* 0x000fea0003800000 */
[----:B------:R-:W-:Y:S01]  /*a880*/  LOP3.LUT P0, RZ, R8, 0xff, RZ, 0xc0, !PT ;  /* 0x000000ff08ff7812 */ /* 0x000fe2000780c0ff */
[----:B------:R-:W-:Y:S02]  /*a890*/  IMAD.MOV.U32 R0, RZ, RZ, 0x1 ;  /* 0x00000001ff007424 */ /* 0x000fe400078e00ff */
[----:B------:R-:W-:-:S10]  /*a8a0*/  IMAD.MOV.U32 R3, RZ, RZ, RZ ;  /* 0x000000ffff037224 */ /* 0x000fd400078e00ff */
[----:B------:R-:W-:Y:S05]  /*a8b0*/  @!P0 BRA `(.L_x_296) ;  /* 0x0000000c00408947 */ /* 0x000fea0003800000 */
[----:B------:R-:W0:Y:S01]  /*a8c0*/  LDC R0, c[0x0][0x28c] ;  /* 0x0000a300ff007b82 */ /* 0x000e220000000800 */
[----:B------:R-:W1:Y:S01]  /*a8d0*/  S2R R9, SR_CgaCtaId ;  /* 0x0000000000097919 */ /* 0x000e620000008800 */
[----:B------:R-:W-:Y:S01]  /*a8e0*/  ULDC UR5, c[0x0][0x600] ;  /* 0x0001800000057ab9 */ /* 0x000fe20000000800 */
[----:B------:R-:W-:Y:S01]  /*a8f0*/  ULDC UR4, c[0x0][0xc] ;  /* 0x0000030000047ab9 */ /* 0x000fe20000000800 */
[----:B------:R-:W-:Y:S01]  /*a900*/  UIADD3 UR16, UR5, -0x1, URZ ;  /* 0xffffffff05107890 */ /* 0x000fe2000fffe03f */
[----:B------:R-:W-:Y:S01]  /*a910*/  BSSY B0, `(.L_x_296) ;  /* 0x00000ca000007945 */ /* 0x000fe20003800000 */
[----:B------:R-:W-:Y:S01]  /*a920*/  ULDC UR6, c[0x0][0x658] ;  /* 0x0001960000067ab9 */ /* 0x000fe20000000800 */
[----:B------:R-:W-:Y:S01]  /*a930*/  ULDC UR5, c[0x0][0x10] ;  /* 0x0000040000057ab9 */ /* 0x000fe20000000800 */
[----:B------:R-:W-:Y:S01]  /*a940*/  UMOV UR7, 0xffffffff ;  /* 0xffffffff00077882 */ /* 0x000fe20000000000 */
[----:B------:R-:W-:Y:S01]  /*a950*/  UMOV UR8, 0x1 ;  /* 0x0000000100087882 */ /* 0x000fe20000000000 */
[----:B------:R-:W-:Y:S01]  /*a960*/  UIMAD.WIDE.U32 UR4, UR4, UR5, URZ ;  /* 0x00000005040472a5 */ /* 0x000fe2000f8e003f */
[----:B------:R-:W-:Y:S01]  /*a970*/  IMAD.MOV.U32 R11, RZ, RZ, 0x1 ;  /* 0x00000001ff0b7424 */ /* 0x000fe200078e00ff */
[----:B------:R-:W-:Y:S01]  /*a980*/  USHF.L.U32 UR7, UR7, UR6, URZ ;  /* 0x0000000607077299 */ /* 0x000fe2000800063f */
[----:B------:R-:W-:Y:S01]  /*a990*/  LOP3.LUT R8, R19, 0x2, RZ, 0xfc, !PT ;  /* 0x0000000213087812 */ /* 0x000fe200078efcff */
[----:B------:R-:W-:-:S02]  /*a9a0*/  USHF.L.U32 UR18, UR8, UR6, URZ ;  /* 0x0000000608127299 */ /* 0x000fc4000800063f */
[----:B------:R-:W-:Y:S01]  /*a9b0*/  ULOP3.LUT UR17, URZ, UR7, URZ, 0x33, !UPT ;  /* 0x000000073f117292 */ /* 0x000fe2000f8e333f */
[----:B------:R-:W-:Y:S01]  /*a9c0*/  ULDC UR6, c[0x0][0x14] ;  /* 0x0000050000067ab9 */ /* 0x000fe20000000800 */
[----:B------:R-:W-:Y:S01]  /*a9d0*/  ULDC.64 UR22, c[0x0][0x198] ;  /* 0x0000660000167ab9 */ /* 0x000fe20000000a00 */
[----:B------:R-:W-:Y:S02]  /*a9e0*/  UIMAD.WIDE.U32 UR20, UR4, UR6, URZ ;  /* 0x00000006041472a5 */ /* 0x000fe4000f8e003f */
[----:B------:R-:W-:Y:S01]  /*a9f0*/  UIMAD UR13, UR5, UR6, URZ ;  /* 0x00000006050d72a4 */ /* 0x000fe2000f8e023f */
[----:B0-----:R-:W-:-:S03]  /*aa00*/  VIADD R0, R0, 0x3f ;  /* 0x0000003f00007836 */ /* 0x001fc60000000000 */
[----:B------:R-:W-:Y:S02]  /*aa10*/  UIADD3 UR13, UR21, UR13, URZ ;  /* 0x0000000d150d7290 */ /* 0x000fe4000fffe03f */
[----:B------:R-:W-:-:S04]  /*aa20*/  SHF.R.S32.HI R3, RZ, 0x1f, R0 ;  /* 0x0000001fff037819 */ /* 0x000fc80000011400 */
[----:B------:R-:W-:Y:S01]  /*aa30*/  LEA.HI R10, R3, R0, RZ, 0x6 ;  /* 0x00000000030a7211 */ /* 0x000fe200078f30ff */
[C---:B-1----:R-:W-:Y:S02]  /*aa40*/  IMAD.SHL.U32 R12, R9.reuse, 0x80, RZ ;  /* 0x00000080090c7824 */ /* 0x042fe400078e00ff */
[----:B------:R-:W-:Y:S01]  /*aa50*/  IMAD.MOV.U32 R0, RZ, RZ, 0x1 ;  /* 0x00000001ff007424 */ /* 0x000fe200078e00ff */
[----:B------:R-:W-:Y:S01]  /*aa60*/  SHF.R.S32.HI R10, RZ, 0x6, R10 ;  /* 0x00000006ff0a7819 */ /* 0x000fe2000001140a */
[----:B------:R-:W-:Y:S01]  /*aa70*/  IMAD.MOV.U32 R3, RZ, RZ, RZ ;  /* 0x000000ffff037224 */ /* 0x000fe200078e00ff */
[----:B------:R-:W-:Y:S01]  /*aa80*/  LOP3.LUT R12, R12, 0x80, RZ, 0xc0, !PT ;  /* 0x000000800c0c7812 */ /* 0x000fe200078ec0ff */
[----:B------:R-:W-:Y:S02]  /*aa90*/  IMAD.SHL.U32 R9, R9, 0x2000, RZ ;  /* 0x0000200009097824 */ /* 0x000fe400078e00ff */
[----:B------:R-:W-:-:S07]  /*aaa0*/  VIADD R13, R10, 0x1 ;  /* 0x000000010a0d7836 */ /* 0x000fce0000000000 */
.L_x_307:
[----:B------:R-:W-:-:S03]  /*aab0*/  UMOV UR4, 0xffffffff ;  /* 0xffffffff00047882 */ /* 0x000fc60000000000 */
[----:B------:R-:W-:Y:S05]  /*aac0*/  BRA.DIV UR4, `(.L_x_297) ;  /* 0x0000000e04c87947 */ /* 0x000fea000b800000 */
[----:B------:R-:W-:-:S13]  /*aad0*/  ELECT P6, URZ, PT ;  /* 0x00000000003f782f */ /* 0x000fda00038c0000 */
.L_x_319:
[----:B------:R-:W0:Y:S01]  /*aae0*/  LDC R4, c[0x0][0x28c] ;  /* 0x0000a300ff047b82 */ /* 0x000e220000000800 */
[----:B------:R-:W-:Y:S01]  /*aaf0*/  BSSY B1, `(.L_x_298) ;  /* 0x0000038000017945 */ /* 0x000fe20003800000 */
[----:B0-----:R-:W-:-:S13]  /*ab00*/  ISETP.LT.OR P6, PT, R4, 0x1, !P6 ;  /* 0x000000010400780c */ /* 0x001fda00077c1670 */
[----:B------:R-:W-:Y:S05]  /*ab10*/  @P6 BRA `(.L_x_299) ;  /* 0x0000000000d46947 */ /* 0x000fea0003800000 */
[----:B------:R-:W-:Y:S02]  /*ab20*/  IMAD R21, R21, 0x100, R12 ;  /* 0x0000010015157824 */ /* 0x000fe400078e020c */
[----:B------:R-:W-:Y:S02]  /*ab30*/  IMAD.SHL.U32 R20, R20, 0x80, RZ ;  /* 0x0000008014147824 */ /* 0x000fe400078e00ff */
[----:B------:R-:W-:Y:S02]  /*ab40*/  IMAD.MOV.U32 R24, RZ, RZ, RZ ;  /* 0x000000ffff187224 */ /* 0x000fe400078e00ff */
[----:B------:R-:W-:Y:S02]  /*ab50*/  IMAD.MOV.U32 R4, RZ, RZ, R13 ;  /* 0x000000ffff047224 */ /* 0x000fe400078e000d */
[----:B------:R-:W-:Y:S02]  /*ab60*/  IMAD.MOV.U32 R5, RZ, RZ, R0 ;  /* 0x000000ffff057224 */ /* 0x000fe400078e0000 */
[----:B------:R-:W-:-:S07]  /*ab70*/  IMAD.MOV.U32 R7, RZ, RZ, R3 ;  /* 0x000000ffff077224 */ /* 0x000fce00078e0003 */
.L_x_302:
[----:B------:R-:W0:Y:S01]  /*ab80*/  S2R R15, SR_CgaCtaId ;  /* 0x00000000000f7919 */ /* 0x000e220000008800 */
[----:B------:R-:W-:Y:S02]  /*ab90*/  MOV R14, 0x400 ;  /* 0x00000400000e7802 */ /* 0x000fe40000000f00 */
[----:B------:R-:W-:Y:S02]  /*aba0*/  LOP3.LUT P1, RZ, R18, 0x7f, RZ, 0xc0, !PT ;  /* 0x0000007f12ff7812 */ /* 0x000fe4000782c0ff */
[----:B0-----:R-:W-:Y:S02]  /*abb0*/  LEA R22, R15, R14, 0x18 ;  /* 0x0000000e0f167211 */ /* 0x001fe400078ec0ff */
[----:B------:R-:W-:-:S09]  /*abc0*/  SHF.L.U32 R14, R5, 0x1f, RZ ;  /* 0x0000001f050e7819 */ /* 0x000fd200000006ff */
[----:B------:R-:W0:Y:S01]  /*abd0*/  @!P1 LDC R15, c[0x0][0x500] ;  /* 0x00014000ff0f9b82 */ /* 0x000e220000000800 */
[----:B------:R-:W-:-:S04]  /*abe0*/  IMAD R23, R7, 0x8, R22 ;  /* 0x0000000807177824 */ /* 0x000fc800078e0216 */
[----:B------:R-:W1:Y:S02]  /*abf0*/  SYNCS.PHASECHK.TRANS64.TRYWAIT P0, [R23+URZ+0x28], R14 ;  /* 0x0000280e170075a7 */ /* 0x000e64000800017f */
[----:B-1----:R-:W-:Y:S05]  /*ac00*/  @!P0 BRA `(.L_x_300) ;  /* 0x0000000c00988947 */ /* 0x002fea0003800000 */
.L_x_320:
[----:B-1----:R-:W-:Y:S01]  /*ac10*/  PRMT R14, R8, 0x9910, RZ ;  /* 0x00009910080e7816 */ /* 0x002fe200000000ff */
[----:B0-----:R0:W-:Y:S03]  /*ac20*/  @!P1 SYNCS.ARRIVE.TRANS64 RZ, [R23+URZ], R15 ;  /* 0x0000000f17ff99a7 */ /* 0x0011e6000800003f */
[----:B------:R-:W-:-:S13]  /*ac30*/  ISETP.NE.AND P0, PT, R14, 0x2, PT ;  /* 0x000000020e00780c */ /* 0x000fda0003f05270 */
[----:B0-----:R-:W-:Y:S05]  /*ac40*/  @P0 BRA `(.L_x_301) ;  /* 0x0000000000040947 */ /* 0x001fea0003800000 */
[----:B------:R-:W-:Y:S01]  /*ac50*/  BPT.TRAP 0x1 ;  /* 0x000000040000795c */ /* 0x000fe20000300000 */
.L_x_301:
[----:B------:R-:W-:Y:S01]  /*ac60*/  IMAD.SHL.U32 R14, R7, 0x4000, RZ ;  /* 0x00004000070e7824 */ /* 0x000fe200078e00ff */
[----:B------:R-:W-:Y:S01]  /*ac70*/  R2UR UR9, R23 ;  /* 0x00000000170972ca */ /* 0x000fe200000e0000 */
[----:B------:R-:W-:Y:S01]  /*ac80*/  VIADD R4, R4, 0xffffffff ;  /* 0xffffffff04047836 */ /* 0x000fe20000000000 */
[----:B------:R-:W-:Y:S01]  /*ac90*/  R2UR UR11, R20 ;  /* 0x00000000140b72ca */ /* 0x000fe200000e0000 */
[----:B------:R-:W-:Y:S01]  /*aca0*/  UIADD3 UR4, UP0, UR22, 0xf0, URZ ;  /* 0x000000f016047890 */ /* 0x000fe2000ff1e03f */
[----:B------:R-:W-:Y:S01]  /*acb0*/  LOP3.LUT R15, R14, 0x2000, R9, 0xf8, !PT ;  /* 0x000020000e0f7812 */ /* 0x000fe200078ef809 */
[----:B------:R-:W-:Y:S01]  /*acc0*/  UIADD3 UR24, UP1, UR22, 0x1f0, URZ ;  /* 0x000001f016187890 */ /* 0x000fe2000ff3e03f */
[----:B------:R-:W-:Y:S01]  /*acd0*/  IADD3 R14, R22, 0x100, R14 ;  /* 0x00000100160e7810 */ /* 0x000fe20007ffe00e */
[----:B------:R-:W-:Y:S01]  /*ace0*/  UIADD3.X UR5, URZ, UR23, URZ, UP0, !UPT ;  /* 0x000000173f057290 */ /* 0x000fe200087fe43f */
[----:B------:R-:W-:Y:S01]  /*acf0*/  R2UR UR10, R24 ;  /* 0x00000000180a72ca */ /* 0x000fe200000e0000 */
[----:B------:R-:W-:Y:S01]  /*ad00*/  IMAD R15, R15, 0x2, R22 ;  /* 0x000000020f0f7824 */ /* 0x000fe200078e0216 */
[----:B------:R-:W-:Y:S01]  /*ad10*/  R2UR UR14, R14 ;  /* 0x000000000e0e72ca */ /* 0x000fe200000e0000 */
[----:B------:R-:W-:Y:S01]  /*ad20*/  VIADD R7, R7, 0x1 ;  /* 0x0000000107077836 */ /* 0x000fe20000000000 */
[----:B------:R-:W-:Y:S01]  /*ad30*/  R2UR UR12, R6 ;  /* 0x00000000060c72ca */ /* 0x000fe200000e0000 */
[----:B------:R-:W-:Y:S01]  /*ad40*/  UIADD3.X UR25, URZ, UR23, URZ, UP1, !UPT ;  /* 0x000000173f197290 */ /* 0x000fe20008ffe43f */
[----:B------:R-:W-:Y:S01]  /*ad50*/  R2UR UR8, R15 ;  /* 0x000000000f0872ca */ /* 0x000fe200000e0000 */
[----:B------:R-:W-:Y:S01]  /*ad60*/  UMOV UR6, 0x0 ;  /* 0x0000000000067882 */ /* 0x000fe20000000000 */
[----:B------:R-:W-:Y:S01]  /*ad70*/  R2UR UR19, R21 ;  /* 0x00000000151372ca */ /* 0x000fe200000e0000 */
[----:B------:R-:W-:Y:S01]  /*ad80*/  UMOV UR7, 0x10000000 ;  /* 0x1000000000077882 */ /* 0x000fe20000000000 */
[----:B------:R-:W-:Y:S01]  /*ad90*/  ISETP.GT.AND P1, PT, R4, 0x1, PT ;  /* 0x000000010400780c */ /* 0x000fe20003f24270 */
[----:B------:R-:W-:Y:S01]  /*ada0*/  UMOV UR26, 0x30000 ;  /* 0x00030000001a7882 */ /* 0x000fe20000000000 */
[----:B------:R-:W-:Y:S01]  /*adb0*/  ISETP.NE.AND P0, PT, R7, 0x5, PT ;  /* 0x000000050700780c */ /* 0x000fe20003f05270 */
[----:B------:R-:W-:-:S03]  /*adc0*/  VIADD R24, R24, 0x40 ;  /* 0x0000004018187836 */ /* 0x000fc60000000000 */
[----:B------:R-:W-:Y:S02]  /*add0*/  SEL R14, RZ, 0x1, P0 ;  /* 0x00000001ff0e7807 */ /* 0x000fe40000000000 */
[----:B------:R-:W-:Y:S01]  /*ade0*/  SEL R7, R7, RZ, P0 ;  /* 0x000000ff07077207 */ /* 0x000fe20000000000 */
[----:B------:R-:W-:Y:S01]  /*adf0*/  UIADD3 UR15, UR8, 0x14100, URZ ;  /* 0x00014100080f7890 */ /* 0x000fe2000fffe03f */
[----:B------:R-:W-:Y:S02]  /*ae00*/  LOP3.LUT R5, R5, R14, RZ, 0x3c, !PT ;  /* 0x0000000e05057212 */ /* 0x000fe400078e3cff */
[----:B------:R-:W-:Y:S02]  /*ae10*/  UMOV UR8, UR14 ;  /* 0x0000000e00087c82 */ /* 0x000fe40008000000 */
[----:B------:R0:W-:Y:S02]  /*ae20*/  UTMALDG.3D [UR8], [UR4], desc[UR6] ;  /* 0x00000608040075b4 */ /* 0x0001e40008011000 */
[----:B0-----:R-:W-:Y:S01]  /*ae30*/  UMOV UR8, UR15 ;  /* 0x0000000f00087c82 */ /* 0x001fe20008000000 */
[----:B------:R-:W-:-:S02]  /*ae40*/  UMOV UR11, UR19 ;  /* 0x00000013000b7c82 */ /* 0x000fc40008000000 */
[----:B------:R0:W-:Y:S02]  /*ae50*/  UTMALDG.3D.MULTICAST [UR8], [UR24], UR26, desc[UR6] ;  /* 0x00000608180073b4 */ /* 0x0001e4000801181a */
[----:B0-----:R-:W-:Y:S05]  /*ae60*/  @P1 BRA `(.L_x_302) ;  /* 0xfffffffc00441947 */ /* 0x001fea000383ffff */
.L_x_299:
[----:B------:R-:W-:Y:S05]  /*ae70*/  BSYNC B1 ;  /* 0x0000000000017941 */ /* 0x000fea0003800000 */
.L_x_298:
[----:B------:R-:W-:Y:S01]  /*ae80*/  LOP3.LUT P1, RZ, R11, 0xff, RZ, 0xc0, !PT ;  /* 0x000000ff0bff7812 */ /* 0x000fe2000782c0ff */
[C---:B------:R-:W-:Y:S01]  /*ae90*/  IMAD.IADD R6, R10.reuse, 0x1, R3 ;  /* 0x000000010a067824 */ /* 0x040fe200078e0203 */
[----:B------:R-:W-:Y:S01]  /*aea0*/  ULDC.64 UR4, c[0x0][0x650] ;  /* 0x0001940000047ab9 */ /* 0x000fe20000000a00 */
[----:B------:R-:W-:Y:S01]  /*aeb0*/  ISETP.GE.U32.AND P2, PT, R10, 0x5, PT ;  /* 0x000000050a00780c */ /* 0x000fe20003f46070 */
[----:B------:R-:W-:Y:S01]  /*aec0*/  BSSY B1, `(.L_x_303) ;  /* 0x000006c000017945 */ /* 0x000fe20003800000 */
[----:B------:R-:W-:Y:S01]  /*aed0*/  IMAD.MOV.U32 R20, RZ, RZ, -0x1 ;  /* 0xffffffffff147424 */ /* 0x000fe200078e00ff */
[----:B------:R-:W-:Y:S01]  /*aee0*/  ISETP.GT.U32.AND P0, PT, R6, 0x4, PT ;  /* 0x000000040600780c */ /* 0x000fe20003f04070 */
[----:B------:R-:W-:Y:S01]  /*aef0*/  IMAD.MOV.U32 R21, RZ, RZ, -0x1 ;  /* 0xffffffffff157424 */ /* 0x000fe200078e00ff */
[----:B------:R-:W-:Y:S02]  /*af00*/  PRMT R11, RZ, 0x7610, R11 ;  /* 0x00007610ff0b7816 */ /* 0x000fe4000000000b */
[----:B------:R-:W-:-:S03]  /*af10*/  ISETP.LT.U32.AND P0, PT, R10, 0x5, P0 ;  /* 0x000000050a00780c */ /* 0x000fc60000701070 */
[----:B------:R-:W0:Y:S01]  /*af20*/  @P1 S2R R5, SR_CgaCtaId ;  /* 0x0000000000051919 */ /* 0x000e220000008800 */
[----:B------:R-:W-:-:S04]  /*af30*/  @P1 MOV R4, 0x400 ;  /* 0x0000040000041802 */ /* 0x000fc80000000f00 */
[----:B0-----:R-:W-:Y:S01]  /*af40*/  @P1 LEA R3, R5, R4, 0x18 ;  /* 0x0000000405031211 */ /* 0x001fe200078ec0ff */
[----:B------:R-:W-:-:S03]  /*af50*/  IMAD.WIDE.U32 R4, R6, -0x33333333, RZ ;  /* 0xcccccccd06047825 */ /* 0x000fc600078e00ff */
[----:B------:R0:W-:Y:S01]  /*af60*/  @P1 SYNCS.ARRIVE.TRANS64.A1T0 RZ, [R3+URZ+0x68], RZ ;  /* 0x000068ff03ff19a7 */ /* 0x0001e2000810003f */
[----:B------:R-:W-:Y:S02]  /*af70*/  IADD3 R16, P1, R16, UR20, RZ ;  /* 0x0000001410107c10 */ /* 0x000fe4000ff3e0ff */
[----:B------:R-:W-:Y:S02]  /*af80*/  SHF.R.U32.HI R5, RZ, 0x2, R5 ;  /* 0x00000002ff057819 */ /* 0x000fe40000011605 */
[----:B------:R-:W-:Y:S02]  /*af90*/  IADD3.X R17, R17, UR13, RZ, P1, !PT ;  /* 0x0000000d11117c10 */ /* 0x000fe40008ffe4ff */
[----:B------:R-:W-:Y:S02]  /*afa0*/  PRMT R4, RZ, 0x7610, R4 ;  /* 0x00007610ff047816 */ /* 0x000fe40000000004 */
[----:B0-----:R-:W-:Y:S02]  /*afb0*/  SEL R3, RZ, 0x1, !P0 ;  /* 0x00000001ff037807 */ /* 0x001fe40004000000 */
[----:B------:R-:W-:-:S02]  /*afc0*/  ISETP.GE.U32.AND P0, PT, R16, UR4, PT ;  /* 0x0000000410007c0c */ /* 0x000fc4000bf06070 */
[----:B------:R-:W-:Y:S01]  /*afd0*/  LOP3.LUT R0, R0, R3, RZ, 0x3c, !PT ;  /* 0x0000000300007212 */ /* 0x000fe200078e3cff */
[----:B------:R-:W-:Y:S01]  /*afe0*/  IMAD R3, R5, -0x5, R6 ;  /* 0xfffffffb05037824 */ /* 0x000fe200078e0206 */
[----:B------:R-:W-:Y:S01]  /*aff0*/  ISETP.GE.U32.AND.EX P0, PT, R17, UR5, PT, P0 ;  /* 0x0000000511007c0c */ /* 0x000fe2000bf06100 */
[----:B------:R-:W-:Y:S01]  /*b000*/  IMAD.MOV.U32 R6, RZ, RZ, -0x1 ;  /* 0xffffffffff067424 */ /* 0x000fe200078e00ff */
[----:B------:R-:W-:-:S11]  /*b010*/  @P2 LOP3.LUT R0, R0, 0x1, R5, 0x78, !PT ;  /* 0x0000000100002812 */ /* 0x000fd600078e7805 */
[----:B------:R-:W-:Y:S05]  /*b020*/  @P0 BRA `(.L_x_304) ;  /* 0x0000000400540947 */ /* 0x000fea0003800000 */
[----:B------:R-:W0:Y:S01]  /*b030*/  S2R R15, SR_CTAID.X ;  /* 0x00000000000f7919 */ /* 0x000e220000002500 */
[----:B------:R-:W-:Y:S01]  /*b040*/  ULDC.64 UR4, c[0x0][0x628] ;  /* 0x00018a0000047ab9 */ /* 0x000fe20000000a00 */
[----:B------:R-:W-:Y:S01]  /*b050*/  ULDC UR7, c[0x0][0x630] ;  /* 0x00018c0000077ab9 */ /* 0x000fe20000000800 */
[----:B------:R-:W-:Y:S01]  /*b060*/  ISETP.NE.U32.AND P0, PT, RZ, UR4, PT ;  /* 0x00000004ff007c0c */ /* 0x000fe2000bf05070 */
[----:B------:R-:W1:Y:S01]  /*b070*/  S2R R20, SR_CTAID.Y ;  /* 0x0000000000147919 */ /* 0x000e620000002600 */
[----:B------:R-:W-:Y:S01]  /*b080*/  ULDC UR8, c[0x0][0x150] ;  /* 0x0000540000087ab9 */ /* 0x000fe20000000800 */
[----:B------:R-:W-:Y:S01]  /*b090*/  IMAD.MOV.U32 R4, RZ, RZ, R16 ;  /* 0x000000ffff047224 */ /* 0x000fe200078e0010 */
[----:B------:R-:W-:Y:S01]  /*b0a0*/  ISETP.NE.AND.EX P0, PT, RZ, UR5, PT, P0 ;  /* 0x00000005ff007c0c */ /* 0x000fe2000bf05300 */
[----:B------:R-:W-:Y:S01]  /*b0b0*/  IMAD.MOV.U32 R5, RZ, RZ, R17 ;  /* 0x000000ffff057224 */ /* 0x000fe200078e0011 */
[----:B0-----:R-:W-:-:S11]  /*b0c0*/  I2FP.F32.U32 R22, R15 ;  /* 0x0000000f00167245 */ /* 0x001fd60000201000 */
[----:B------:R-:W-:Y:S05]  /*b0d0*/  @!P0 BRA `(.L_x_305) ;  /* 0x0000000000288947 */ /* 0x000fea0003800000 */
[----:B------:R-:W-:Y:S02]  /*b0e0*/  ULDC UR6, c[0x0][0x634] ;  /* 0x00018d0000067ab9 */ /* 0x000fe40000000800 */
[----:B------:R-:W-:-:S05]  /*b0f0*/  IADD3 R5, P0, R16, UR6, RZ ;  /* 0x0000000610057c10 */ /* 0x000fca000ff1e0ff */
[----:B------:R-:W-:-:S04]  /*b100*/  IMAD.X R21, RZ, RZ, R17, P0 ;  /* 0x000000ffff157224 */ /* 0x000fc800000e0611 */
[----:B------:R-:W-:-:S04]  /*b110*/  IMAD.WIDE.U32 R6, R21, UR4, RZ ;  /* 0x0000000415067c25 */ /* 0x000fc8000f8e00ff */
[----:B------:R-:W-:-:S04]  /*b120*/  IMAD.WIDE.U32 R6, P0, R5, UR5, R6 ;  /* 0x0000000505067c25 */ /* 0x000fc8000f800006 */
[----:B------:R-:W-:-:S04]  /*b130*/  IMAD.WIDE.U32 R4, R5, UR4, RZ ;  /* 0x0000000405047c25 */ /* 0x000fc8000f8e00ff */
[----:B------:R-:W-:Y:S01]  /*b140*/  IMAD.MOV.U32 R4, RZ, RZ, R7 ;  /* 0x000000ffff047224 */ /* 0x000fe200078e0007 */
[----:B------:R-:W-:Y:S01]  /*b150*/  IADD3 RZ, P1, R5, R6, RZ ;  /* 0x0000000605ff7210 */ /* 0x000fe20007f3e0ff */
[----:B------:R-:W-:-:S04]  /*b160*/  IMAD.X R5, RZ, RZ, RZ, P0 ;  /* 0x000000ffff057224 */ /* 0x000fc800000e06ff */
[----:B------:R-:W-:-:S08]  /*b170*/  IMAD.WIDE.U32.X R4, R21, UR5, R4, P1 ;  /* 0x0000000515047c25 */ /* 0x000fd000088e0404 */
.L_x_305:
[--C-:B------:R-:W-:Y:S01]  /*b180*/  SHF.R.U64 R14, R4, UR7, R5.reuse ;  /* 0x00000007040e7c19 */ /* 0x100fe20008001205 */
[----:B------:R-:W-:Y:S01]  /*b190*/  FMUL R22, R22, UR8 ;  /* 0x0000000816167c20 */ /* 0x000fe20008400000 */
[----:B------:R-:W-:Y:S01]  /*b1a0*/  SHF.R.U32.HI R4, RZ, UR7, R5 ;  /* 0x00000007ff047c19 */ /* 0x000fe20008011605 */
[----:B------:R-:W0:Y:S01]  /*b1b0*/  LDC R6, c[0x0][0x144] ;  /* 0x00005100ff067b82 */ /* 0x000e220000000800 */
[----:B------:R-:W-:Y:S01]  /*b1c0*/  IADD3 R5, P0, RZ, -R14, RZ ;  /* 0x8000000eff057210 */ /* 0x000fe20007f1e0ff */
[----:B------:R-:W-:Y:S01]  /*b1d0*/  ULDC UR6, c[0x0][0x154] ;  /* 0x0000550000067ab9 */ /* 0x000fe20000000800 */
[----:B-1----:R-:W-:Y:S01]  /*b1e0*/  I2FP.F32.U32 R7, R20 ;  /* 0x0000001400077245 */ /* 0x002fe20000201000 */
[----:B------:R-:W1:Y:S01]  /*b1f0*/  F2I.U32.TRUNC.NTZ R22, R22 ;  /* 0x0000001600167305 */ /* 0x000e62000020f000 */
[----:B------:R-:W-:Y:S01]  /*b200*/  ULDC.64 UR4, c[0x0][0x620] ;  /* 0x0001880000047ab9 */ /* 0x000fe20000000a00 */
[----:B------:R-:W-:Y:S01]  /*b210*/  IMAD.X R4, RZ, RZ, ~R4, P0 ;  /* 0x000000ffff047224 */ /* 0x000fe200000e0e04 */
[----:B------:R-:W-:Y:S01]  /*b220*/  ISETP.NE.AND P2, PT, R2, 0x1, PT ;  /* 0x000000010200780c */ /* 0x000fe20003f45270 */
[----:B------:R-:W-:Y:S01]  /*b230*/  FMUL R23, R7, UR6 ;  /* 0x0000000607177c20 */ /* 0x000fe20008400000 */
[----:B------:R-:W2:Y:S01]  /*b240*/  LDC R25, c[0x0][0x148] ;  /* 0x00005200ff197b82 */ /* 0x000ea20000000800 */
[----:B------:R-:W-:Y:S01]  /*b250*/  IMAD R4, R4, UR4, RZ ;  /* 0x0000000404047c24 */ /* 0x000fe2000f8e02ff */
[----:B------:R-:W-:-:S02]  /*b260*/  ULDC.64 UR6, c[0x0][0x640] ;  /* 0x0001900000067ab9 */ /* 0x000fc40000000a00 */
[----:B------:R-:W-:Y:S01]  /*b270*/  ISETP.NE.U32.AND P0, PT, RZ, UR6, PT ;  /* 0x00000006ff007c0c */ /* 0x000fe2000bf05070 */
[----:B------:R-:W3:Y:S01]  /*b280*/  F2I.U32.TRUNC.NTZ R23, R23 ;  /* 0x0000001700177305 */ /* 0x000ee2000020f000 */
[C---:B------:R-:W-:Y:S02]  /*b290*/  IMAD R7, R5.reuse, UR5, R4 ;  /* 0x0000000505077c24 */ /* 0x040fe4000f8e0204 */
[----:B------:R-:W-:Y:S01]  /*b2a0*/  IMAD.WIDE.U32 R4, R5, UR4, R16 ;  /* 0x0000000405047c25 */ /* 0x000fe2000f8e0010 */
[----:B------:R-:W-:Y:S01]  /*b2b0*/  ULDC UR4, c[0x0][0x618] ;  /* 0x0001860000047ab9 */ /* 0x000fe20000000800 */
[----:B------:R-:W-:Y:S02]  /*b2c0*/  ISETP.NE.AND.EX P0, PT, RZ, UR7, PT, P0 ;  /* 0x00000007ff007c0c */ /* 0x000fe4000bf05300 */
[----:B------:R-:W-:Y:S02]  /*b2d0*/  IMAD.IADD R5, R5, 0x1, R7 ;  /* 0x0000000105057824 */ /* 0x000fe400078e0207 */
[----:B-1----:R-:W-:-:S03]  /*b2e0*/  IMAD.MOV R22, RZ, RZ, -R22 ;  /* 0x000000ffff167224 */ /* 0x002fc600078e0a16 */
[----:B------:R-:W-:Y:S01]  /*b2f0*/  SHF.R.U64 R21, R4, UR4, R5 ;  /* 0x0000000404157c19 */ /* 0x000fe20008001205 */
[----:B0-----:R-:W-:Y:S01]  /*b300*/  IMAD R15, R6, R22, R15 ;  /* 0x00000016060f7224 */ /* 0x001fe200078e020f */
[----:B------:R-:W-:Y:S01]  /*b310*/  SHF.R.U32.HI R4, RZ, UR4, R5 ;  /* 0x00000004ff047c19 */ /* 0x000fe20008011605 */
[----:B------:R-:W-:Y:S01]  /*b320*/  ULDC UR4, c[0x0][0x608] ;  /* 0x0001820000047ab9 */ /* 0x000fe20000000800 */
[----:B---3--:R-:W-:Y:S02]  /*b330*/  IMAD.MOV R6, RZ, RZ, -R23 ;  /* 0x000000ffff067224 */ /* 0x008fe400078e0a17 */
[--C-:B------:R-:W-:Y:S02]  /*b340*/  SHF.R.U64 R22, R21, UR4, R4.reuse ;  /* 0x0000000415167c19 */ /* 0x100fe40008001204 */
[----:B------:R-:W-:Y:S01]  /*b350*/  SHF.R.U32.HI R5, RZ, UR4, R4 ;  /* 0x00000004ff057c19 */ /* 0x000fe20008011604 */
[----:B------:R-:W-:Y:S01]  /*b360*/  ULDC UR4, c[0x0][0x658] ;  /* 0x0001960000047ab9 */ /* 0x000fe20000000800 */
[----:B--2---:R-:W-:-:S02]  /*b370*/  @P2 IMAD R15, R25, R6, R20 ;  /* 0x00000006190f2224 */ /* 0x004fc400078e0214 */
[--C-:B------:R-:W-:Y:S02]  /*b380*/  SHF.R.U64 R20, R22, UR4, R5.reuse ;  /* 0x0000000416147c19 */ /* 0x100fe40008001205 */
[----:B------:R-:W-:-:S03]  /*b390*/  SHF.R.U32.HI R23, RZ, UR4, R5 ;  /* 0x00000004ff177c19 */ /* 0x000fc60008011605 */
[----:B------:R-:W-:Y:S02]  /*b3a0*/  IMAD.MOV.U32 R6, RZ, RZ, R20 ;  /* 0x000000ffff067224 */ /* 0x000fe400078e0014 */
[----:B------:R-:W-:Y:S01]  /*b3b0*/  IMAD.MOV.U32 R5, RZ, RZ, R23 ;  /* 0x000000ffff057224 */ /* 0x000fe200078e0017 */
[----:B------:R-:W-:Y:S06]  /*b3c0*/  @!P0 BRA `(.L_x_306) ;  /* 0x00000000002c8947 */ /* 0x000fec0003800000 */
        /* <DEDUP_REMOVED lines=9> */
[----:B------:R-:W-:-:S04]  /*b460*/  IMAD.WIDE.U32.X R4, R23, UR7, R4, P1 ;  /* 0x0000000717047c25 */ /* 0x000fc800088e0404 */
[----:B------:R-:W-:-:S07]  /*b470*/  IMAD.MOV.U32 R6, RZ, RZ, R4 ;  /* 0x000000ffff067224 */ /* 0x000fce00078e0004 */
.L_x_306:
[----:B------:R-:W-:Y:S01]  /*b480*/  ULDC UR4, c[0x0][0x648] ;  /* 0x0001920000047ab9 */ /* 0x000fe20000000800 */
[----:B------:R-:W-:Y:S01]  /*b490*/  LOP3.LUT R4, R22, UR17, RZ, 0xc0, !PT ;  /* 0x0000001116047c12 */ /* 0x000fe2000f8ec0ff */
[----:B------:R-:W-:Y:S01]  /*b4a0*/  ULDC UR5, c[0x0][0x610] ;  /* 0x0001840000057ab9 */ /* 0x000fe20000000800 */
[----:B------:R-:W-:Y:S01]  /*b4b0*/  SHF.R.U64 R5, R6, UR4, R5 ;  /* 0x0000000406057c19 */ /* 0x000fe20008001205 */
[----:B------:R-:W-:Y:S01]  /*b4c0*/  ULDC UR4, c[0x0][0x638] ;  /* 0x00018e0000047ab9 */ /* 0x000fe20000000800 */
[----:B------:R-:W-:Y:S01]  /*b4d0*/  LOP3.LUT R21, R21, UR16, RZ, 0xc0, !PT ;  /* 0x0000001015157c12 */ /* 0x000fe2000f8ec0ff */
[----:B------:R-:W-:Y:S02]  /*b4e0*/  IMAD.MOV.U32 R6, RZ, RZ, R14 ;  /* 0x000000ffff067224 */ /* 0x000fe400078e000e */
[----:B------:R-:W-:Y:S02]  /*b4f0*/  IMAD.MOV R7, RZ, RZ, -R5 ;  /* 0x000000ffff077224 */ /* 0x000fe400078e0a05 */
[----:B------:R-:W-:-:S02]  /*b500*/  IMAD R4, R5, UR18, R4 ;  /* 0x0000001205047c24 */ /* 0x000fc4000f8e0204 */
[----:B------:R-:W-:Y:S01]  /*b510*/  IMAD R20, R7, UR4, R20 ;  /* 0x0000000407147c24 */ /* 0x000fe2000f8e0214 */
[----:B------:R-:W-:Y:S01]  /*b520*/  ULDC UR4, c[0x0][0x600] ;  /* 0x0001800000047ab9 */ /* 0x000fe20000000800 */
[----:B------:R-:W-:Y:S02]  /*b530*/  IMAD R15, R4, UR5, R15 ;  /* 0x00000005040f7c24 */ /* 0x000fe4000f8e020f */
[----:B------:R-:W-:Y:S02]  /*b540*/  IMAD R20, R20, UR4, R21 ;  /* 0x0000000414147c24 */ /* 0x000fe4000f8e0215 */
[----:B------:R-:W-:-:S03]  /*b550*/  IMAD.MOV.U32 R4, RZ, RZ, 0x1 ;  /* 0x00000001ff047424 */ /* 0x000fc600078e00ff */
[----:B------:R-:W-:Y:S02]  /*b560*/  SEL R21, R20, R15, !P2 ;  /* 0x0000000f14157207 */ /* 0x000fe40005000000 */
[----:B------:R-:W-:-:S07]  /*b570*/  SEL R20, R15, R20, !P2 ;  /* 0x000000140f147207 */ /* 0x000fce0005000000 */
.L_x_304:
[----:B------:R-:W-:Y:S05]  /*b580*/  BSYNC B1 ;  /* 0x0000000000017941 */ /* 0x000fea0003800000 */
.L_x_303:
[----:B------:R-:W-:-:S13]  /*b590*/  LOP3.LUT P0, RZ, R4, 0xff, RZ, 0xc0, !PT ;  /* 0x000000ff04ff7812 */ /* 0x000fda000780c0ff */
[----:B------:R-:W-:Y:S05]  /*b5a0*/  @P0 BRA `(.L_x_307) ;  /* 0xfffffff400400947 */ /* 0x000fea000383ffff */
[----:B------:R-:W-:Y:S05]  /*b5b0*/  BSYNC B0 ;  /* 0x0000000000007941 */ /* 0x000fea0003800000 */
.L_x_296:
[----:B------:R-:W-:-:S03]  /*b5c0*/  UMOV UR4, 0xffffffff ;  /* 0xffffffff00047882 */ /* 0x000fc60000000000 */
[----:B------:R-:W-:Y:S05]  /*b5d0*/  BRA.DIV UR4, `(.L_x_308) ;  /* 0x0000000604387947 */ /* 0x000fea000b800000 */
[----:B------:R-:W-:-:S13]  /*b5e0*/  ELECT P6, URZ, PT ;  /* 0x00000000003f782f */ /* 0x000fda00038c0000 */
.L_x_323:
[----:B------:R-:W-:Y:S04]  /*b5f0*/  BSSY B0, `(.L_x_309) ;  /* 0x0000034000007945 */ /* 0x000fe80003800000 */
[----:B------:R-:W-:Y:S05]  /*b600*/  @!P6 BRA `(.L_x_310) ;  /* 0x0000000000c8e947 */ /* 0x000fea0003800000 */
[----:B------:R-:W-:-:S04]  /*b610*/  LOP3.LUT R19, R19, 0x2, RZ, 0xfc, !PT ;  /* 0x0000000213137812 */ /* 0x000fc800078efcff */
[----:B------:R-:W-:-:S13]  /*b620*/  ISETP.NE.AND P0, PT, R19, 0x3, PT ;  /* 0x000000031300780c */ /* 0x000fda0003f05270 */
[----:B------:R-:W-:Y:S05]  /*b630*/  @!P0 BRA `(.L_x_311) ;  /* 0x0000000000048947 */ /* 0x000fea0003800000 */
[----:B------:R-:W-:Y:S01]  /*b640*/  BPT.TRAP 0x1 ;  /* 0x000000040000795c */ /* 0x000fe20000300000 */
.L_x_311:
[----:B------:R-:W0:Y:S01]  /*b650*/  S2R R5, SR_CgaCtaId ;  /* 0x0000000000057919 */ /* 0x000e220000008800 */
[----:B------:R-:W-:Y:S02]  /*b660*/  MOV R2, 0x400 ;  /* 0x0000040000027802 */ /* 0x000fe40000000f00 */
[----:B------:R-:W-:Y:S02]  /*b670*/  SHF.L.U32 R4, R0, 0x1f, RZ ;  /* 0x0000001f00047819 */ /* 0x000fe400000006ff */
[----:B0-----:R-:W-:-:S05]  /*b680*/  LEA R2, R5, R2, 0x18 ;  /* 0x0000000205027211 */ /* 0x001fca00078ec0ff */
[----:B------:R-:W-:-:S04]  /*b690*/  VIADD R2, R2, 0x28 ;  /* 0x0000002802027836 */ /* 0x000fc80000000000 */
[C---:B------:R-:W-:Y:S02]  /*b6a0*/  IMAD R7, R3.reuse, 0x8, R2 ;  /* 0x0000000803077824 */ /* 0x040fe400078e0202 */
[----:B------:R-:W-:Y:S02]  /*b6b0*/  VIADD R3, R3, 0x1 ;  /* 0x0000000103037836 */ /* 0x000fe40000000000 */
[----:B------:R-:W0:Y:S03]  /*b6c0*/  SYNCS.PHASECHK.TRANS64.TRYWAIT P0, [R7+URZ], R4 ;  /* 0x00000004070075a7 */ /* 0x000e26000800017f */
[----:B------:R-:W-:-:S04]  /*b6d0*/  ISETP.NE.AND P1, PT, R3, 0x5, PT ;  /* 0x000000050300780c */ /* 0x000fc80003f25270 */
[----:B------:R-:W-:Y:S02]  /*b6e0*/  SEL R5, RZ, 0x1, P1 ;  /* 0x00000001ff057807 */ /* 0x000fe40000800000 */
[----:B------:R-:W-:Y:S02]  /*b6f0*/  SEL R3, R3, RZ, P1 ;  /* 0x000000ff03037207 */ /* 0x000fe40000800000 */
[----:B------:R-:W-:-:S03]  /*b700*/  LOP3.LUT R6, R0, R5, RZ, 0x3c, !PT ;  /* 0x0000000500067212 */ /* 0x000fc600078e3cff */
[----:B------:R-:W-:Y:S01]  /*b710*/  IMAD R8, R3, 0x8, R2 ;  /* 0x0000000803087824 */ /* 0x000fe200078e0202 */
[----:B------:R-:W-:Y:S01]  /*b720*/  SHF.L.U32 R5, R6, 0x1f, RZ ;  /* 0x0000001f06057819 */ /* 0x000fe200000006ff */
[----:B0-----:R-:W-:Y:S06]  /*b730*/  @!P0 BRA `(.L_x_312) ;  /* 0x0000000400008947 */ /* 0x001fec0003800000 */
.L_x_324:
[----:B------:R-:W1:Y:S01]  /*b740*/  SYNCS.PHASECHK.TRANS64.TRYWAIT P0, [R8+URZ], R5 ;  /* 0x00000005080075a7 */ /* 0x000e62000800017f */
[----:B------:R-:W-:-:S05]  /*b750*/  VIADD R0, R3, 0x1 ;  /* 0x0000000103007836 */ /* 0x000fca0000000000 */
[----:B------:R-:W-:-:S04]  /*b760*/  ISETP.NE.AND P1, PT, R0, 0x5, PT ;  /* 0x000000050000780c */ /* 0x000fc80003f25270 */
[----:B------:R-:W-:Y:S02]  /*b770*/  SEL R3, RZ, 0x1, P1 ;  /* 0x00000001ff037807 */ /* 0x000fe40000800000 */
[----:B0-----:R-:W-:Y:S02]  /*b780*/  SEL R7, R0, RZ, P1 ;  /* 0x000000ff00077207 */ /* 0x001fe40000800000 */
[----:B------:R-:W-:-:S03]  /*b790*/  LOP3.LUT R6, R6, R3, RZ, 0x3c, !PT ;  /* 0x0000000306067212 */ /* 0x000fc600078e3cff */
[----:B------:R-:W-:Y:S01]  /*b7a0*/  IMAD R9, R7, 0x8, R2 ;  /* 0x0000000807097824 */ /* 0x000fe200078e0202 */
[----:B------:R-:W-:Y:S01]  /*b7b0*/  SHF.L.U32 R4, R6, 0x1f, RZ ;  /* 0x0000001f06047819 */ /* 0x000fe200000006ff */
[----:B-1----:R-:W-:Y:S06]  /*b7c0*/  @!P0 BRA `(.L_x_313) ;  /* 0x0000000000f08947 */ /* 0x002fec0003800000 */
.L_x_325:
[----:B------:R-:W1:Y:S01]  /*b7d0*/  SYNCS.PHASECHK.TRANS64.TRYWAIT P0, [R9+URZ], R4 ;  /* 0x00000004090075a7 */ /* 0x000e62000800017f */
[----:B------:R-:W-:-:S05]  /*b7e0*/  VIADD R0, R7, 0x1 ;  /* 0x0000000107007836 */ /* 0x000fca0000000000 */
[----:B------:R-:W-:-:S04]  /*b7f0*/  ISETP.NE.AND P1, PT, R0, 0x5, PT ;  /* 0x000000050000780c */ /* 0x000fc80003f25270 */
[----:B------:R-:W-:Y:S02]  /*b800*/  SEL R3, RZ, 0x1, P1 ;  /* 0x00000001ff037807 */ /* 0x000fe40000800000 */
[----:B------:R-:W-:Y:S02]  /*b810*/  SEL R7, R0, RZ, P1 ;  /* 0x000000ff00077207 */ /* 0x000fe40000800000 */
[----:B------:R-:W-:-:S03]  /*b820*/  LOP3.LUT R11, R6, R3, RZ, 0x3c, !PT ;  /* 0x00000003060b7212 */ /* 0x000fc600078e3cff */
[----:B------:R-:W-:Y:S01]  /*b830*/  IMAD R6, R7, 0x8, R2 ;  /* 0x0000000807067824 */ /* 0x000fe200078e0202 */
[----:B0-----:R-:W-:Y:S01]  /*b840*/  SHF.L.U32 R5, R11, 0x1f, RZ ;  /* 0x0000001f0b057819 */ /* 0x001fe200000006ff */
[----:B-1----:R-:W-:Y:S06]  /*b850*/  @!P0 BRA `(.L_x_314) ;  /* 0x0000000000e08947 */ /* 0x002fec0003800000 */
.L_x_326:
[----:B------:R-:W1:Y:S01]  /*b860*/  SYNCS.PHASECHK.TRANS64.TRYWAIT P0, [R6+URZ], R5 ;  /* 0x00000005060075a7 */ /* 0x000e62000800017f */
[----:B------:R-:W-:-:S05]  /*b870*/  VIADD R0, R7, 0x1 ;  /* 0x0000000107007836 */ /* 0x000fca0000000000 */
[----:B------:R-:W-:-:S04]  /*b880*/  ISETP.NE.AND P1, PT, R0, 0x5, PT ;  /* 0x000000050000780c */ /* 0x000fc80003f25270 */
[----:B0-----:R-:W-:Y:S02]  /*b890*/  SEL R4, RZ, 0x1, P1 ;  /* 0x00000001ff047807 */ /* 0x001fe40000800000 */
[----:B------:R-:W-:Y:S02]  /*b8a0*/  SEL R3, R0, RZ, P1 ;  /* 0x000000ff00037207 */ /* 0x000fe40000800000 */
[----:B------:R-:W-:Y:S01]  /*b8b0*/  LOP3.LUT R0, R11, R4, RZ, 0x3c, !PT ;  /* 0x000000040b007212 */ /* 0x000fe200078e3cff */
[----:B-1----:R-:W-:Y:S06]  /*b8c0*/  @!P0 BRA `(.L_x_315) ;  /* 0x0000000000d88947 */ /* 0x002fec0003800000 */
.L_x_327:
[----:B------:R-:W-:Y:S01]  /*b8d0*/  IMAD R3, R3, 0x8, R2 ;  /* 0x0000000803037824 */ /* 0x000fe200078e0202 */
[----:B------:R-:W-:-:S07]  /*b8e0*/  SHF.L.U32 R0, R0, 0x1f, RZ ;  /* 0x0000001f00007819 */ /* 0x000fce00000006ff */
.L_x_316:
[----:B-1----:R1:W2:Y:S02]  /*b8f0*/  SYNCS.PHASECHK.TRANS64.TRYWAIT P0, [R3+URZ], R0 ;  /* 0x00000000030075a7 */ /* 0x0022a4000800017f */
[----:B--2---:R-:W-:Y:S05]  /*b900*/  @!P0 NANOSLEEP.SYNCS 0x989680 ;  /* 0x009896800000895d */ /* 0x004fea0003900000 */
[----:B------:R-:W2:Y:S02]  /*b910*/  @!P0 SYNCS.PHASECHK.TRANS64 P0, [R3+URZ], R0 ;  /* 0x00000000030085a7 */ /* 0x000ea4000800007f */
[----:B--2---:R-:W-:Y:S05]  /*b920*/  @!P0 BRA `(.L_x_316) ;  /* 0xfffffffc00f08947 */ /* 0x004fea000383ffff */
.L_x_310:
[----:B------:R-:W-:Y:S05]  /*b930*/  BSYNC B0 ;  /* 0x0000000000007941 */ /* 0x000fea0003800000 */
.L_x_309:
[----:B------:R-:W-:Y:S05]  /*b940*/  EXIT ;  /* 0x000000000000794d */ /* 0x000fea0003800000 */
.L_x_21:
[----:B---3--:R3:W4:Y:S02]  /*b950*/  SYNCS.PHASECHK.TRANS64.TRYWAIT P1, [R3+URZ], R0 ;  /* 0x00000000030075a7 */ /* 0x008724000802017f */
[----:B----4-:R-:W-:Y:S05]  /*b960*/  @!P1 NANOSLEEP.SYNCS 0x989680 ;  /* 0x009896800000995d */ /* 0x010fea0003900000 */
[----:B------:R-:W4:Y:S02]  /*b970*/  @!P1 SYNCS.PHASECHK.TRANS64 P1, [R3+URZ], R0 ;  /* 0x00000000030095a7 */ /* 0x000f24000802007f */
[----:B----4-:R-:W-:Y:S05]  /*b980*/  @!P1 BRA `(.L_x_21) ;  /* 0xfffffffc00f09947 */ /* 0x010fea000383ffff */
[----:B------:R-:W-:Y:S05]  /*b990*/  BRA `(.L_x_20) ;  /* 0xffffff5800e87947 */ /* 0x000fea000383ffff */
.L_x_26:
[----:B-1----:R1:W2:Y:S02]  /*b9a0*/  SYNCS.PHASECHK.TRANS64.TRYWAIT P1, [R5+URZ], R4 ;  /* 0x00000004050075a7 */ /* 0x0022a4000802017f */
[----:B--2---:R-:W-:Y:S05]  /*b9b0*/  @!P1 NANOSLEEP.SYNCS 0x989680 ;  /* 0x009896800000995d */ /* 0x004fea0003900000 */
[----:B------:R-:W2:Y:S02]  /*b9c0*/  @!P1 SYNCS.PHASECHK.TRANS64 P1, [R5+URZ], R4 ;  /* 0x00000004050095a7 */ /* 0x000ea4000802007f */
[----:B--2---:R-:W-:Y:S05]  /*b9d0*/  @!P1 BRA `(.L_x_26) ;  /* 0xfffffffc00f09947 */ /* 0x004fea000383ffff */
[----:B------:R-:W-:Y:S05]  /*b9e0*/  BRA `(.L_x_25) ;  /* 0xffffff5c00e47947 */ /* 0x000fea000383ffff */
.L_x_297:
[----:B------:R-:W-:Y:S01]  /*b9f0*/  BSSY B1, `(.L_x_317) ;  /* 0x0000006000017945 */ /* 0x000fe20003800000 */
[----:B------:R-:W-:-:S07]  /*ba00*/  IMAD.MOV.U32 R15, RZ, RZ, -0x1 ;  /* 0xffffffffff0f7424 */ /* 0x000fce00078e00ff */
[----:B------:R-:W-:Y:S05]  /*ba10*/  WARPSYNC.COLLECTIVE R15, `(.L_x_318) ;  /* 0x000000000f0c7348 */ /* 0x000fea0003c00000 */
[----:B------:R-:W-:Y:S02]  /*ba20*/  ELECT P6, UR62, PT ;  /* 0x00000000003e782f */ /* 0x000fe400038c0000 */
[----:B------:R-:W-:Y:S01]  /*ba30*/  MOV R14, UR62 ;  /* 0x0000003e000e7c02 */ /* 0x000fe20008000f00 */
[----:B------:R-:W-:Y:S10]  /*ba40*/  ENDCOLLECTIVE ;  /* 0x000000000000791b */ /* 0x000ff40003800000 */
.L_x_318:
[----:B------:R-:W-:Y:S05]  /*ba50*/  BSYNC B1 ;  /* 0x0000000000017941 */ /* 0x000fea0003800000 */
.L_x_317:
[----:B------:R-:W-:Y:S05]  /*ba60*/  BRA `(.L_x_319) ;  /* 0xfffffff0001c7947 */ /* 0x000fea000383ffff */
.L_x_300:
[----:B-1----:R1:W2:Y:S02]  /*ba70*/  SYNCS.PHASECHK.TRANS64.TRYWAIT P0, [R23+URZ+0x28], R14 ;  /* 0x0000280e170075a7 */ /* 0x0022a4000800017f */
[----:B--2---:R-:W-:Y:S05]  /*ba80*/  @!P0 NANOSLEEP.SYNCS 0x989680 ;  /* 0x009896800000895d */ /* 0x004fea0003900000 */
[----:B------:R-:W2:Y:S02]  /*ba90*/  @!P0 SYNCS.PHASECHK.TRANS64 P0, [R23+URZ+0x28], R14 ;  /* 0x0000280e170085a7 */ /* 0x000ea4000800007f */
[----:B--2---:R-:W-:Y:S05]  /*baa0*/  @!P0 BRA `(.L_x_300) ;  /* 0xfffffffc00f08947 */ /* 0x004fea000383ffff */
[----:B------:R-:W-:Y:S05]  /*bab0*/  BRA `(.L_x_320) ;  /* 0xfffffff000547947 */ /* 0x000fea000383ffff */
.L_x_308:
[----:B------:R-:W-:Y:S01]  /*bac0*/  BSSY B0, `(.L_x_321) ;  /* 0x0000006000007945 */ /* 0x000fe20003800000 */
[----:B------:R-:W-:-:S07]  /*bad0*/  IMAD.MOV.U32 R15, RZ, RZ, -0x1 ;  /* 0xffffffffff0f7424 */ /* 0x000fce00078e00ff */
[----:B------:R-:W-:Y:S05]  /*bae0*/  WARPSYNC.COLLECTIVE R15, `(.L_x_322) ;  /* 0x000000000f0c7348 */ /* 0x000fea0003c00000 */
[----:B------:R-:W-:Y:S02]  /*baf0*/  ELECT P6, UR62, PT ;  /* 0x00000000003e782f */ /* 0x000fe400038c0000 */
[----:B------:R-:W-:Y:S01]  /*bb00*/  MOV R14, UR62 ;  /* 0x0000003e000e7c02 */ /* 0x000fe20008000f00 */
[----:B------:R-:W-:Y:S10]  /*bb10*/  ENDCOLLECTIVE ;  /* 0x000000000000791b */ /* 0x000ff40003800000 */
.L_x_322:
[----:B------:R-:W-:Y:S05]  /*bb20*/  BSYNC B0 ;  /* 0x0000000000007941 */ /* 0x000fea0003800000 */
.L_x_321:
[----:B------:R-:W-:Y:S05]  /*bb30*/  BRA `(.L_x_323) ;  /* 0xfffffff800ac7947 */ /* 0x000fea000383ffff */
.L_x_312:
[----:B0-----:R0:W1:Y:S02]  /*bb40*/  SYNCS.PHASECHK.TRANS64.TRYWAIT P0, [R7+URZ], R4 ;  /* 0x00000004070075a7 */ /* 0x001064000800017f */
[----:B-1----:R-:W-:Y:S05]  /*bb50*/  @!P0 NANOSLEEP.SYNCS 0x989680 ;  /* 0x009896800000895d */ /* 0x002fea0003900000 */
[----:B------:R-:W1:Y:S02]  /*bb60*/  @!P0 SYNCS.PHASECHK.TRANS64 P0, [R7+URZ], R4 ;  /* 0x00000004070085a7 */ /* 0x000e64000800007f */
[----:B-1----:R-:W-:Y:S05]  /*bb70*/  @!P0 BRA `(.L_x_312) ;  /* 0xfffffffc00f08947 */ /* 0x002fea000383ffff */
[----:B------:R-:W-:Y:S05]  /*bb80*/  BRA `(.L_x_324) ;  /* 0xfffffff800ec7947 */ /* 0x000fea000383ffff */
.L_x_313:
[----:B0-----:R0:W1:Y:S02]  /*bb90*/  SYNCS.PHASECHK.TRANS64.TRYWAIT P0, [R8+URZ], R5 ;  /* 0x00000005080075a7 */ /* 0x001064000800017f */
[----:B-1----:R-:W-:Y:S05]  /*bba0*/  @!P0 NANOSLEEP.SYNCS 0x989680 ;  /* 0x009896800000895d */ /* 0x002fea0003900000 */
[----:B------:R-:W1:Y:S02]  /*bbb0*/  @!P0 SYNCS.PHASECHK.TRANS64 P0, [R8+URZ], R5 ;  /* 0x00000005080085a7 */ /* 0x000e64000800007f */
[----:B-1----:R-:W-:Y:S05]  /*bbc0*/  @!P0 BRA `(.L_x_313) ;  /* 0xfffffffc00f08947 */ /* 0x002fea000383ffff */
[----:B------:R-:W-:Y:S05]  /*bbd0*/  BRA `(.L_x_325) ;  /* 0xfffffff800fc7947 */ /* 0x000fea000383ffff */
.L_x_314:
[----:B0-----:R0:W1:Y:S02]  /*bbe0*/  SYNCS.PHASECHK.TRANS64.TRYWAIT P0, [R9+URZ], R4 ;  /* 0x00000004090075a7 */ /* 0x001064000800017f */
[----:B-1----:R-:W-:Y:S05]  /*bbf0*/  @!P0 NANOSLEEP.SYNCS 0x989680 ;  /* 0x009896800000895d */ /* 0x002fea0003900000 */
[----:B------:R-:W1:Y:S02]  /*bc00*/  @!P0 SYNCS.PHASECHK.TRANS64 P0, [R9+URZ], R4 ;  /* 0x00000004090085a7 */ /* 0x000e64000800007f */
[----:B-1----:R-:W-:Y:S05]  /*bc10*/  @!P0 BRA `(.L_x_314) ;  /* 0xfffffffc00f08947 */ /* 0x002fea000383ffff */
[----:B------:R-:W-:Y:S05]  /*bc20*/  BRA `(.L_x_326) ;  /* 0xfffffffc000c7947 */ /* 0x000fea000383ffff */
.L_x_315:
[----:B0-----:R0:W1:Y:S02]  /*bc30*/  SYNCS.PHASECHK.TRANS64.TRYWAIT P0, [R6+URZ], R5 ;  /* 0x00000005060075a7 */ /* 0x001064000800017f */
[----:B-1----:R-:W-:Y:S05]  /*bc40*/  @!P0 NANOSLEEP.SYNCS 0x989680 ;  /* 0x009896800000895d */ /* 0x002fea0003900000 */
[----:B------:R-:W1:Y:S02]  /*bc50*/  @!P0 SYNCS.PHASECHK.TRANS64 P0, [R6+URZ], R5 ;  /* 0x00000005060085a7 */ /* 0x000e64000800007f */
[----:B-1----:R-:W-:Y:S05]  /*bc60*/  @!P0 BRA `(.L_x_315) ;  /* 0xfffffffc00f08947 */ /* 0x002fea000383ffff */
[----:B------:R-:W-:Y:S05]  /*bc70*/  BRA `(.L_x_327) ;  /* 0xfffffffc00147947 */ /* 0x000fea000383ffff */
.L_x_328:
[----:B------:R-:W-:-:S00]  /*bc80*/  BRA `(.L_x_328) ;  /* 0xfffffffc00fc7947 */ /* 0x000fc0000383ffff */
[----:B------:R-:W-:-:S00]  /*bc90*/  NOP ;  /* 0x0000000000007918 */ /* 0x000fc00000000000 */
        /* <DEDUP_REMOVED lines=14> */
.L_x_329:


//--------------------- .nv.global.init           --------------------------
	.section	.nv.global.init,"aw",@progbits
.nv.global.init:
	.type		$str$22,@object
	.size		$str$22,($str$23 - $str$22)
$str$22:
        /*0000*/ 	.byte	0x6b, 0x5f, 0x74, 0x69, 0x6c, 0x65, 0x5f, 0x63, 0x6f, 0x75, 0x6e, 0x74, 0x20, 0x3e, 0x3d, 0x20
        /*0010*/ 	.byte	0x31, 0x00
	.type		$str$23,@object
	.size		$str$23,(__unnamed_1 - $str$23)
$str$23:
        /*0012*/ 	.byte	0x2f, 0x74, 0x6d, 0x70, 0x2f, 0x63, 0x75, 0x74, 0x6c, 0x61, 0x73, 0x73, 0x5f, 0x73, 0x77, 0x65
        /*0022*/ 	.byte	0x65, 0x70, 0x5f, 0x73, 0x72, 0x63, 0x2f, 0x69, 0x6e, 0x63, 0x6c, 0x75, 0x64, 0x65, 0x2f, 0x63
        /*0032*/ 	.byte	0x75, 0x74, 0x6c, 0x61, 0x73, 0x73, 0x2f, 0x67, 0x65, 0x6d, 0x6d, 0x2f, 0x63, 0x6f, 0x6c, 0x6c
        /*0042*/ 	.byte	0x65, 0x63, 0x74, 0x69, 0x76, 0x65, 0x2f, 0x73, 0x6d, 0x39, 0x30, 0x5f, 0x6d, 0x6d, 0x61, 0x5f
        /*0052*/ 	.byte	0x74, 0x6d, 0x61, 0x5f, 0x67, 0x6d, 0x6d, 0x61, 0x5f, 0x73, 0x73, 0x5f, 0x77, 0x61, 0x72, 0x70
        /*0062*/ 	.byte	0x73, 0x70, 0x65, 0x63, 0x69, 0x61, 0x6c, 0x69, 0x7a, 0x65, 0x64, 0x2e, 0x68, 0x70, 0x70, 0x00
	.type		__unnamed_1,@object
	.size		__unnamed_1,(.L_0 - __unnamed_1)
__unnamed_1:
        /*0072*/ 	.byte	0x76, 0x6f, 0x69, 0x64, 0x20, 0x63, 0x75, 0x74, 0x6c, 0x61, 0x73, 0x73, 0x3a, 0x3a, 0x67, 0x65
        /* <DEDUP_REMOVED lines=180> */
        /*0bc2*/ 	.byte	0x74, 0x69, 0x74, 0x79, 0x5d, 0x00
.L_0:


//--------------------- .nv.shared._ZN7cutlass13device_kernelINS_4gemm6kernel13GemmUniversalIN4cute5tupleIJiiiiEEENS1_10collective13CollectiveMmaINS1_34MainloopSm90TmaGmmaWarpSpecializedILi5ENS5_IJNS4_1CILi2EEENSA_ILi1EEESC_EEENS1_35KernelTmaWarpSpecializedCooperativeEEENS5_IJNSA_ILi128EEENSA_ILi256EEENSA_ILi64EEEEEENS_6half_tENS5_IJlSC_lEEESK_SL_NS4_8TiledMMAINS4_8MMA_AtomIJNS4_4SM904GMMA26MMA_64x256x16_F32F16F16_SSILNSP_5MajorE0ELSR_0ELNSP_7ScaleInE1ELSS_1EEEEEENS4_6LayoutISD_NS5_IJSC_NSA_ILi0EEESW_EEEEENS5_IJNS4_10UnderscoreESZ_SZ_EEEEENS4_13SM90_TMA_LOADENS4_14ComposedLayoutINS4_7SwizzleILi3ELi4ELi3EEENS4_18smem_ptr_flag_bitsILi16EEENSV_INS5_IJNSA_ILi8EEESI_EEENS5_IJSI_SC_EEEEEEEvNS4_8identityENS4_23SM90_TMA_LOAD_MULTICASTES1C_vS1D_EENS_8epilogue10collective6detail29Sm90TmaWarpSpecializedAdapterINS1H_15DefaultEpilogueISK_SL_SL_NS1G_6thread17LinearCombinationISK_Li1EffLNS1L_9ScaleType4KindE0ELNS_15FloatRoundStyleE2ESK_EENS1_15EpilogueDefaultEEEEEvvEEEEvNT_6ParamsE --------------------------
	.section	.nv.shared._ZN7cutlass13device_kernelINS_4gemm6kernel13GemmUniversalIN4cute5tupleIJiiiiEEENS1_10collective13CollectiveMmaINS1_34MainloopSm90TmaGmmaWarpSpecializedILi5ENS5_IJNS4_1CILi2EEENSA_ILi1EEESC_EEENS1_35KernelTmaWarpSpecializedCooperativeEEENS5_IJNSA_ILi128EEENSA_ILi256EEENSA_ILi64EEEEEENS_6half_tENS5_IJlSC_lEEESK_SL_NS4_8TiledMMAINS4_8MMA_AtomIJNS4_4SM904GMMA26MMA_64x256x16_F32F16F16_SSILNSP_5MajorE0ELSR_0ELNSP_7ScaleInE1ELSS_1EEEEEENS4_6LayoutISD_NS5_IJSC_NSA_ILi0EEESW_EEEEENS5_IJNS4_10UnderscoreESZ_SZ_EEEEENS4_13SM90_TMA_LOADENS4_14ComposedLayoutINS4_7SwizzleILi3ELi4ELi3EEENS4_18smem_ptr_flag_bitsILi16EEENSV_INS5_IJNSA_ILi8EEESI_EEENS5_IJSI_SC_EEEEEEEvNS4_8identityENS4_23SM90_TMA_LOAD_MULTICASTES1C_vS1D_EENS_8epilogue10collective6detail29Sm90TmaWarpSpecializedAdapterINS1H_15DefaultEpilogueISK_SL_SL_NS1G_6thread17LinearCombinationISK_Li1EffLNS1L_9ScaleType4KindE0ELNS_15FloatRoundStyleE2ESK_EENS1_15EpilogueDefaultEEEEEvvEEEEvNT_6ParamsE,"aw",@nobits
	.sectionflags	@""
	.align	16
	.zero		1024


//--------------------- .nv.shared.reserved.0     --------------------------
	.section	.nv.shared.reserved.0,"aw",@nobits
	.weak		__nv_reservedSMEM_offset_0_alias
	.size		__nv_reservedSMEM_offset_0_alias, 0, 0
	.other		__nv_reservedSMEM_offset_0_alias,@"STO_CUDA_RESERVED_SHARED STV_DEFAULT"
__nv_reservedSMEM_offset_0_alias:
	.zero		0


//--------------------- .nv.global                --------------------------
	.section	.nv.global,"aw",@nobits
.nv.global:
	.type		_ZN39_INTERNAL_3b792084_4_k_cu_b6135a02_41444cute1_E,@object
	.size		_ZN39_INTERNAL_3b792084_4_k_cu_b6135a02_41444cute1_E,(_ZN39_INTERNAL_3b792084_4_k_cu_b6135a02_41444cuda3std3__45__cpo6cbeginE - _ZN39_INTERNAL_3b792084_4_k_cu_b6135a02_41444cute1_E)
_ZN39_INTERNAL_3b792084_4_k_cu_b6135a02_41444cute1_E:
	.zero		1
	.type		_ZN39_INTERNAL_3b792084_4_k_cu_b6135a02_41444cuda3std3__45__cpo6cbeginE,@object
	.size		_ZN39_INTERNAL_3b792084_4_k_cu_b6135a02_41444cuda3std3__45__cpo6cbeginE,(_ZN39_INTERNAL_3b792084_4_k_cu_b6135a02_41444cuda3std3__48in_placeE - _ZN39_INTERNAL_3b792084_4_k_cu_b6135a02_41444cuda3std3__45__cpo6cbeginE)
_ZN39_INTERNAL_3b792084_4_k_cu_b6135a02_41444cuda3std3__45__cpo6cbeginE:
	.zero		1
	.type		_ZN39_INTERNAL_3b792084_4_k_cu_b6135a02_41444cuda3std3__48in_placeE,@object
	.size		_ZN39_INTERNAL_3b792084_4_k_cu_b6135a02_41444cuda3std3__48in_placeE,(_ZN39_INTERNAL_3b792084_4_k_cu_b6135a02_41444cuda3std6ranges3__45__cpo9iter_moveE - _ZN39_INTERNAL_3b792084_4_k_cu_b6135a02_41444cuda3std3__48in_placeE)
_ZN39_INTERNAL_3b792084_4_k_cu_b6135a02_41444cuda3std3__48in_placeE:
	.zero		1
	.type		_ZN39_INTERNAL_3b792084_4_k_cu_b6135a02_41444cuda3std6ranges3__45__cpo9iter_moveE,@object
	.size		_ZN39_INTERNAL_3b792084_4_k_cu_b6135a02_41444cuda3std6ranges3__45__cpo9iter_moveE,(_ZN39_INTERNAL_3b792084_4_k_cu_b6135a02_41444cuda3std3__45__cpo5beginE - _ZN39_INTERNAL_3b792084_4_k_cu_b6135a02_41444cuda3std6ranges3__45__cpo9iter_moveE)
_ZN39_INTERNAL_3b792084_4_k_cu_b6135a02_41444cuda3std6ranges3__45__cpo9iter_moveE:
	.zero		1
	.type		_ZN39_INTERNAL_3b792084_4_k_cu_b6135a02_41444cuda3std3__45__cpo5beginE,@object
	.size		_ZN39_INTERNAL_3b792084_4_k_cu_b6135a02_41444cuda3std3__45__cpo5beginE,(_ZN39_INTERNAL_3b792084_4_k_cu_b6135a02_41444cuda3std3__441_GLOBAL__N__3b792084_4_k_cu_b6135a02_41446ignoreE - _ZN39_INTERNAL_3b792084_4_k_cu_b6135a02_41444cuda3std3__45__cpo5beginE)
_ZN39_INTERNAL_3b792084_4_k_cu_b6135a02_41444cuda3std3__45__cpo5beginE:
	.zero		1
	.type		_ZN39_INTERNAL_3b792084_4_k_cu_b6135a02_41444cuda3std3__441_GLOBAL__N__3b792084_4_k_cu_b6135a02_41446ignoreE,@object
	.size		_ZN39_INTERNAL_3b792084_4_k_cu_b6135a02_41444cuda3std3__441_GLOBAL__N__3b792084_4_k_cu_b6135a02_41446ignoreE,(_ZN39_INTERNAL_3b792084_4_k_cu_b6135a02_41444cute7productE - _ZN39_INTERNAL_3b792084_4_k_cu_b6135a02_41444cuda3std3__441_GLOBAL__N__3b792084_4_k_cu_b6135a02_41446ignoreE)
_ZN39_INTERNAL_3b792084_4_k_cu_b6135a02_41444cuda3std3__441_GLOBAL__N__3b792084_4_k_cu_b6135a02_41446ignoreE:
	.zero		1
	.type		_ZN39_INTERNAL_3b792084_4_k_cu_b6135a02_41444cute7productE,@object
	.size		_ZN39_INTERNAL_3b792084_4_k_cu_b6135a02_41444cute7productE,(_ZN39_INTERNAL_3b792084_4_k_cu_b6135a02_41444cuda3std3__45__cpo3endE - _ZN39_INTERNAL_3b792084_4_k_cu_b6135a02_41444cute7productE)
_ZN39_INTERNAL_3b792084_4_k_cu_b6135a02_41444cute7productE:
	.zero		1
	.type		_ZN39_INTERNAL_3b792084_4_k_cu_b6135a02_41444cuda3std3__45__cpo3endE,@object
	.size		_ZN39_INTERNAL_3b792084_4_k_cu_b6135a02_41444cuda3std3__45__cpo3endE,(_ZN39_INTERNAL_3b792084_4_k_cu_b6135a02_41444cuda3std3__419piecewise_constructE - _ZN39_INTERNAL_3b792084_4_k_cu_b6135a02_41444cuda3std3__45__cpo3endE)
_ZN39_INTERNAL_3b792084_4_k_cu_b6135a02_41444cuda3std3__45__cpo3endE:
	.zero		1
	.type		_ZN39_INTERNAL_3b792084_4_k_cu_b6135a02_41444cuda3std3__419piecewise_constructE,@object
	.size		_ZN39_INTERNAL_3b792084_4_k_cu_b6135a02_41444cuda3std3__419piecewise_constructE,(_ZN39_INTERNAL_3b792084_4_k_cu_b6135a02_41444cuda3std3__45__cpo4cendE - _ZN39_INTERNAL_3b792084_4_k_cu_b6135a02_41444cuda3std3__419piecewise_constructE)
_ZN39_INTERNAL_3b792084_4_k_cu_b6135a02_41444cuda3std3__419piecewise_constructE:
	.zero		1
	.type		_ZN39_INTERNAL_3b792084_4_k_cu_b6135a02_41444cuda3std3__45__cpo4cendE,@object
	.size		_ZN39_INTERNAL_3b792084_4_k_cu_b6135a02_41444cuda3std3__45__cpo4cendE,(_ZN39_INTERNAL_3b792084_4_k_cu_b6135a02_41444cuda3std6ranges3__45__cpo4swapE - _ZN39_INTERNAL_3b792084_4_k_cu_b6135a02_41444cuda3std3__45__cpo4cendE)
_ZN39_INTERNAL_3b792084_4_k_cu_b6135a02_41444cuda3std3__45__cpo4cendE:
	.zero		1
	.type		_ZN39_INTERNAL_3b792084_4_k_cu_b6135a02_41444cuda3std6ranges3__45__cpo4swapE,@object
	.size		_ZN39_INTERNAL_3b792084_4_k_cu_b6135a02_41444cuda3std6ranges3__45__cpo4swapE,(.L_8 - _ZN39_INTERNAL_3b792084_4_k_cu_b6135a02_41444cuda3std6ranges3__45__cpo4swapE)
_ZN39_INTERNAL_3b792084_4_k_cu_b6135a02_41444cuda3std6ranges3__45__cpo4swapE:
	.zero		1
.L_8:


//--------------------- .nv.constant0._ZN7cutlass13device_kernelINS_4gemm6kernel13GemmUniversalIN4cute5tupleIJiiiiEEENS1_10collective13CollectiveMmaINS1_34MainloopSm90TmaGmmaWarpSpecializedILi5ENS5_IJNS4_1CILi2EEENSA_ILi1EEESC_EEENS1_35KernelTmaWarpSpecializedCooperativeEEENS5_IJNSA_ILi128EEENSA_ILi256EEENSA_ILi64EEEEEENS_6half_tENS5_IJlSC_lEEESK_SL_NS4_8TiledMMAINS4_8MMA_AtomIJNS4_4SM904GMMA26MMA_64x256x16_F32F16F16_SSILNSP_5MajorE0ELSR_0ELNSP_7ScaleInE1ELSS_1EEEEEENS4_6LayoutISD_NS5_IJSC_NSA_ILi0EEESW_EEEEENS5_IJNS4_10UnderscoreESZ_SZ_EEEEENS4_13SM90_TMA_LOADENS4_14ComposedLayoutINS4_7SwizzleILi3ELi4ELi3EEENS4_18smem_ptr_flag_bitsILi16EEENSV_INS5_IJNSA_ILi8EEESI_EEENS5_IJSI_SC_EEEEEEEvNS4_8identityENS4_23SM90_TMA_LOAD_MULTICASTES1C_vS1D_EENS_8epilogue10collective6detail29Sm90TmaWarpSpecializedAdapterINS1H_15DefaultEpilogueISK_SL_SL_NS1G_6thread17LinearCombinationISK_Li1EffLNS1L_9ScaleType4KindE0ELNS_15FloatRoundStyleE2ESK_EENS1_15EpilogueDefaultEEEEEvvEEEEvNT_6ParamsE --------------------------
	.section	.nv.constant0._ZN7cutlass13device_kernelINS_4gemm6kernel13GemmUniversalIN4cute5tupleIJiiiiEEENS1_10collective13CollectiveMmaINS1_34MainloopSm90TmaGmmaWarpSpecializedILi5ENS5_IJNS4_1CILi2EEENSA_ILi1EEESC_EEENS1_35KernelTmaWarpSpecializedCooperativeEEENS5_IJNSA_ILi128EEENSA_ILi256EEENSA_ILi64EEEEEENS_6half_tENS5_IJlSC_lEEESK_SL_NS4_8TiledMMAINS4_8MMA_AtomIJNS4_4SM904GMMA26MMA_64x256x16_F32F16F16_SSILNSP_5MajorE0ELSR_0ELNSP_7ScaleInE1ELSS_1EEEEEENS4_6LayoutISD_NS5_IJSC_NSA_ILi0EEESW_EEEEENS5_IJNS4_10UnderscoreESZ_SZ_EEEEENS4_13SM90_TMA_LOADENS4_14ComposedLayoutINS4_7SwizzleILi3ELi4ELi3EEENS4_18smem_ptr_flag_bitsILi16EEENSV_INS5_IJNSA_ILi8EEESI_EEENS5_IJSI_SC_EEEEEEEvNS4_8identityENS4_23SM90_TMA_LOAD_MULTICASTES1C_vS1D_EENS_8epilogue10collective6detail29Sm90TmaWarpSpecializedAdapterINS1H_15DefaultEpilogueISK_SL_SL_NS1G_6thread17LinearCombinationISK_Li1EffLNS1L_9ScaleType4KindE0ELNS_15FloatRoundStyleE2ESK_EENS1_15EpilogueDefaultEEEEEvvEEEEvNT_6ParamsE,"a",@progbits
	.sectionflags	@""
	.align	4
.nv.constant0._ZN7cutlass13device_kernelINS_4gemm6kernel13GemmUniversalIN4cute5tupleIJiiiiEEENS1_10collective13CollectiveMmaINS1_34MainloopSm90TmaGmmaWarpSpecializedILi5ENS5_IJNS4_1CILi2EEENSA_ILi1EEESC_EEENS1_35KernelTmaWarpSpecializedCooperativeEEENS5_IJNSA_ILi128EEENSA_ILi256EEENSA_ILi64EEEEEENS_6half_tENS5_IJlSC_lEEESK_SL_NS4_8TiledMMAINS4_8MMA_AtomIJNS4_4SM904GMMA26MMA_64x256x16_F32F16F16_SSILNSP_5MajorE0ELSR_0ELNSP_7ScaleInE1ELSS_1EEEEEENS4_6LayoutISD_NS5_IJSC_NSA_ILi0EEESW_EEEEENS5_IJNS4_10UnderscoreESZ_SZ_EEEEENS4_13SM90_TMA_LOADENS4_14ComposedLayoutINS4_7SwizzleILi3ELi4ELi3EEENS4_18smem_ptr_flag_bitsILi16EEENSV_INS5_IJNSA_ILi8EEESI_EEENS5_IJSI_SC_EEEEEEEvNS4_8identityENS4_23SM90_TMA_LOAD_MULTICASTES1C_vS1D_EENS_8epilogue10collective6detail29Sm90TmaWarpSpecializedAdapterINS1H_15DefaultEpilogueISK_SL_SL_NS1G_6thread17LinearCombinationISK_Li1EffLNS1L_9ScaleType4KindE0ELNS_15FloatRoundStyleE2ESK_EENS1_15EpilogueDefaultEEEEEvvEEEEvNT_6ParamsE:
	.zero		1664


//--------------------- SYMBOLS --------------------------

	.type		.nv.reservedSmem.offset0,@object
	.size		.nv.reservedSmem.offset0,0x4
	.type		__assertfail,@function
